	.headerflags	@"EF_CUDA_TEXMODE_UNIFIED EF_CUDA_64BIT_ADDRESS EF_CUDA_ACCELERATORS EF_CUDA_SM90 EF_CUDA_VIRTUAL_SM(EF_CUDA_SM90)"
	.elftype	@"ET_EXEC"


//--------------------- .nv.info                  --------------------------
	.section	.nv.info,"",@"SHT_CUDA_INFO"
	.align	4


	//----- nvinfo : EIATTR_REGCOUNT
	.align		4
        /*0000*/ 	.byte	0x04, 0x2f
        /*0002*/ 	.short	(.L_1 - .L_0)
	.align		4
.L_0:
        /*0004*/ 	.word	index@(triton_poi_fused_cat_103)
        /*0008*/ 	.word	0x0000002c


	//----- nvinfo : EIATTR_MIN_STACK_SIZE
	.align		4
.L_1:
        /*000c*/ 	.byte	0x04, 0x12
        /*000e*/ 	.short	(.L_3 - .L_2)
	.align		4
.L_2:
        /*0010*/ 	.word	index@(triton_poi_fused_cat_103)
        /*0014*/ 	.word	0x00000000


	//----- nvinfo : EIATTR_FRAME_SIZE
	.align		4
.L_3:
        /*0018*/ 	.byte	0x04, 0x11
        /*001a*/ 	.short	(.L_5 - .L_4)
	.align		4
.L_4:
        /*001c*/ 	.word	index@(triton_poi_fused_cat_103)
        /*0020*/ 	.word	0x00000000


	//----- nvinfo : EIATTR_MIN_STACK_SIZE
	.align		4
.L_5:
        /*0024*/ 	.byte	0x04, 0x12
        /*0026*/ 	.short	(.L_7 - .L_6)
	.align		4
.L_6:
        /*0028*/ 	.word	index@(triton_poi_fused_cat_103)
        /*002c*/ 	.word	0x00000000
.L_7:


//--------------------- .nv.info.triton_poi_fused_cat_103 --------------------------
	.section	.nv.info.triton_poi_fused_cat_103,"",@"SHT_CUDA_INFO"
	.sectionflags	@""
	.align	4


	//----- nvinfo : EIATTR_CUDA_API_VERSION
	.align		4
        /*0000*/ 	.byte	0x04, 0x37
        /*0002*/ 	.short	(.L_9 - .L_8)
.L_8:
        /*0004*/ 	.word	0x0000007c


	//----- nvinfo : EIATTR_KPARAM_INFO
	.align		4
.L_9:
        /*0008*/ 	.byte	0x04, 0x17
        /*000a*/ 	.short	(.L_11 - .L_10)
.L_10:
        /*000c*/ 	.word	0x00000000
        /*0010*/ 	.short	0x0009
        /*0012*/ 	.short	0x0048
        /*0014*/ 	.byte	0x00, 0xf0, 0x11, 0x00


	//----- nvinfo : EIATTR_KPARAM_INFO
	.align		4
.L_11:
        /*0018*/ 	.byte	0x04, 0x17
        /*001a*/ 	.short	(.L_13 - .L_12)
.L_12:
        /*001c*/ 	.word	0x00000000
        /*0020*/ 	.short	0x0008
        /*0022*/ 	.short	0x0040
        /*0024*/ 	.byte	0x00, 0xf4, 0x21, 0x00


	//----- nvinfo : EIATTR_KPARAM_INFO
	.align		4
.L_13:
        /*0028*/ 	.byte	0x04, 0x17
        /*002a*/ 	.short	(.L_15 - .L_14)
.L_14:
        /*002c*/ 	.word	0x00000000
        /*0030*/ 	.short	0x0007
        /*0032*/ 	.short	0x0038
        /*0034*/ 	.byte	0x00, 0xf4, 0x21, 0x00


	//----- nvinfo : EIATTR_KPARAM_INFO
	.align		4
.L_15:
        /*0038*/ 	.byte	0x04, 0x17
        /*003a*/ 	.short	(.L_17 - .L_16)
.L_16:
        /*003c*/ 	.word	0x00000000
        /*0040*/ 	.short	0x0006
        /*0042*/ 	.short	0x0030
        /*0044*/ 	.byte	0x00, 0xf4, 0x21, 0x00


	//----- nvinfo : EIATTR_KPARAM_INFO
	.align		4
.L_17:
        /*0048*/ 	.byte	0x04, 0x17
        /*004a*/ 	.short	(.L_19 - .L_18)
.L_18:
        /*004c*/ 	.word	0x00000000
        /*0050*/ 	.short	0x0005
        /*0052*/ 	.short	0x0028
        /*0054*/ 	.byte	0x00, 0xf4, 0x21, 0x00


	//----- nvinfo : EIATTR_KPARAM_INFO
	.align		4
.L_19:
        /*0058*/ 	.byte	0x04, 0x17
        /*005a*/ 	.short	(.L_21 - .L_20)
.L_20:
        /*005c*/ 	.word	0x00000000
        /*0060*/ 	.short	0x0004
        /*0062*/ 	.short	0x0020
        /*0064*/ 	.byte	0x00, 0xf4, 0x21, 0x00


	//----- nvinfo : EIATTR_KPARAM_INFO
	.align		4
.L_21:
        /*0068*/ 	.byte	0x04, 0x17
        /*006a*/ 	.short	(.L_23 - .L_22)
.L_22:
        /*006c*/ 	.word	0x00000000
        /*0070*/ 	.short	0x0003
        /*0072*/ 	.short	0x0018
        /*0074*/ 	.byte	0x00, 0xf4, 0x21, 0x00


	//----- nvinfo : EIATTR_KPARAM_INFO
	.align		4
.L_23:
        /*0078*/ 	.byte	0x04, 0x17
        /*007a*/ 	.short	(.L_25 - .L_24)
.L_24:
        /*007c*/ 	.word	0x00000000
        /*0080*/ 	.short	0x0002
        /*0082*/ 	.short	0x0010
        /*0084*/ 	.byte	0x00, 0xf4, 0x21, 0x00


	//----- nvinfo : EIATTR_KPARAM_INFO
	.align		4
.L_25:
        /*0088*/ 	.byte	0x04, 0x17
        /*008a*/ 	.short	(.L_27 - .L_26)
.L_26:
        /*008c*/ 	.word	0x00000000
        /*0090*/ 	.short	0x0001
        /*0092*/ 	.short	0x0008
        /*0094*/ 	.byte	0x00, 0xf4, 0x21, 0x00


	//----- nvinfo : EIATTR_KPARAM_INFO
	.align		4
.L_27:
        /*0098*/ 	.byte	0x04, 0x17
        /*009a*/ 	.short	(.L_29 - .L_28)
.L_28:
        /*009c*/ 	.word	0x00000000
        /*00a0*/ 	.short	0x0000
        /*00a2*/ 	.short	0x0000
        /*00a4*/ 	.byte	0x00, 0xf4, 0x21, 0x00


	//----- nvinfo : EIATTR_SPARSE_MMA_MASK
	.align		4
.L_29:
        /*00a8*/ 	.byte	0x03, 0x50
        /*00aa*/ 	.short	0x0000


	//----- nvinfo : EIATTR_MAXREG_COUNT
	.align		4
        /*00ac*/ 	.byte	0x03, 0x1b
        /*00ae*/ 	.short	0x00ff


	//----- nvinfo : EIATTR_EXIT_INSTR_OFFSETS
	.align		4
        /*00b0*/ 	.byte	0x04, 0x1c
        /*00b2*/ 	.short	(.L_31 - .L_30)


	//   ....[0]....
.L_30:
        /*00b4*/ 	.word	0x00001d70


	//----- nvinfo : EIATTR_REQNTID
	.align		4
.L_31:
        /*00b8*/ 	.byte	0x04, 0x10
        /*00ba*/ 	.short	(.L_33 - .L_32)
.L_32:
        /*00bc*/ 	.word	0x00000080
        /*00c0*/ 	.word	0x00000001
        /*00c4*/ 	.word	0x00000001


	//----- nvinfo : EIATTR_CBANK_PARAM_SIZE
	.align		4
.L_33:
        /*00c8*/ 	.byte	0x03, 0x19
        /*00ca*/ 	.short	0x004c


	//----- nvinfo : EIATTR_PARAM_CBANK
	.align		4
        /*00cc*/ 	.byte	0x04, 0x0a
        /*00ce*/ 	.short	(.L_35 - .L_34)
	.align		4
.L_34:
        /*00d0*/ 	.word	index@(.nv.constant0.triton_poi_fused_cat_103)
        /*00d4*/ 	.short	0x0210
        /*00d6*/ 	.short	0x004c


	//----- nvinfo : EIATTR_SW_WAR
	.align		4
.L_35:
        /*00d8*/ 	.byte	0x04, 0x36
        /*00da*/ 	.short	(.L_37 - .L_36)
.L_36:
        /*00dc*/ 	.word	0x00000008
.L_37:


//--------------------- .nv.callgraph             --------------------------
	.section	.nv.callgraph,"",@"SHT_CUDA_CALLGRAPH"
	.align	4
	.sectionentsize	8
	.align		4
        /*0000*/ 	.word	0x00000000
	.align		4
        /*0004*/ 	.word	0xffffffff
	.align		4
        /*0008*/ 	.word	0x00000000
	.align		4
        /*000c*/ 	.word	0xfffffffe
	.align		4
        /*0010*/ 	.word	0x00000000
	.align		4
        /*0014*/ 	.word	0xfffffffd
	.align		4
        /*0018*/ 	.word	0x00000000
	.align		4
        /*001c*/ 	.word	0xfffffffc


//--------------------- .text.triton_poi_fused_cat_103 --------------------------
	.section	.text.triton_poi_fused_cat_103,"ax",@progbits
	.align	128
        .global         triton_poi_fused_cat_103
        .type           triton_poi_fused_cat_103,@function
        .size           triton_poi_fused_cat_103,(.L_x_1 - triton_poi_fused_cat_103)
        .other          triton_poi_fused_cat_103,@"STO_CUDA_ENTRY STV_DEFAULT"
triton_poi_fused_cat_103:
.text.triton_poi_fused_cat_103:
[----:B------:R-:W-:Y:S01]  /*0000*/  LDC R1, c[0x0][0x28] ;  /* 0x00000a00ff017b82 */ /* 0x000fe20000000800 */
[----:B------:R-:W1:Y:S07]  /*0010*/  S2R R0, SR_TID.X ;  /* 0x0000000000007919 */ /* 0x000e6e0000002100 */
[----:B------:R-:W2:Y:S01]  /*0020*/  LDC.64 R12, c[0x0][0x218] ;  /* 0x00008600ff0c7b82 */ /* 0x000ea20000000a00 */
[----:B------:R-:W-:Y:S01]  /*0030*/  CS2R R14, SRZ ;  /* 0x00000000000e7805 */ /* 0x000fe2000001ff00 */
[----:B------:R-:W-:Y:S01]  /*0040*/  ULDC.64 UR4, c[0x0][0x208] ;  /* 0x0000820000047ab9 */ /* 0x000fe20000000a00 */
[----:B------:R-:W3:Y:S05]  /*0050*/  S2R R19, SR_CTAID.X ;  /* 0x0000000000137919 */ /* 0x000eea0000002500 */
[----:B------:R-:W4:Y:S01]  /*0060*/  LDC.64 R6, c[0x0][0x220] ;  /* 0x00008800ff067b82 */ /* 0x000f220000000a00 */
[----:B------:R-:W-:-:S02]  /*0070*/  CS2R R10, SRZ ;  /* 0x00000000000a7805 */ /* 0x000fc4000001ff00 */
[----:B------:R-:W-:Y:S01]  /*0080*/  CS2R R30, SRZ ;  /* 0x00000000001e7805 */ /* 0x000fe2000001ff00 */
[----:B------:R-:W-:Y:S01]  /*0090*/  ULDC.64 UR6, c[0x0][0x228] ;  /* 0x00008a0000067ab9 */ /* 0x000fe20000000a00 */
[----:B-1----:R-:W-:-:S05]  /*00a0*/  IMAD.SHL.U32 R0, R0, 0x4, RZ ;  /* 0x0000000400007824 */ /* 0x002fca00078e00ff */
[----:B------:R-:W-:-:S05]  /*00b0*/  LOP3.LUT R0, R0, 0x1fc, RZ, 0xc0, !PT ;  /* 0x000001fc00007812 */ /* 0x000fca00078ec0ff */
[----:B---3--:R-:W-:-:S05]  /*00c0*/  IMAD R5, R19, 0x400, R0 ;  /* 0x0000040013057824 */ /* 0x008fca00078e0200 */
[----:B------:R-:W-:-:S04]  /*00d0*/  SHF.R.S32.HI R24, RZ, 0x1f, R5 ;  /* 0x0000001fff187819 */ /* 0x000fc80000011405 */
[CC--:B------:R-:W-:Y:S02]  /*00e0*/  LEA.HI R0, R24.reuse, R5.reuse, RZ, 0xa ;  /* 0x0000000518007211 */ /* 0x0c0fe400078f50ff */
[----:B------:R-:W-:Y:S02]  /*00f0*/  LEA.HI R8, R24, R5, RZ, 0x5 ;  /* 0x0000000518087211 */ /* 0x000fe400078f28ff */
[----:B------:R-:W-:Y:S02]  /*0100*/  SHF.R.S32.HI R0, RZ, 0xa, R0 ;  /* 0x0000000aff007819 */ /* 0x000fe40000011400 */
[----:B------:R-:W-:Y:S02]  /*0110*/  SHF.R.S32.HI R9, RZ, 0x5, R8 ;  /* 0x00000005ff097819 */ /* 0x000fe40000011408 */
[----:B------:R-:W-:Y:S02]  /*0120*/  LEA.HI R2, R0, R0, RZ, 0x7 ;  /* 0x0000000000027211 */ /* 0x000fe400078f38ff */
[----:B------:R-:W-:-:S02]  /*0130*/  LOP3.LUT R8, R8, 0xffffffe0, RZ, 0xc0, !PT ;  /* 0xffffffe008087812 */ /* 0x000fc400078ec0ff */
[----:B------:R-:W-:Y:S02]  /*0140*/  LOP3.LUT R3, R2, 0xffffff80, RZ, 0xc0, !PT ;  /* 0xffffff8002037812 */ /* 0x000fe400078ec0ff */
[----:B------:R-:W-:-:S03]  /*0150*/  LEA.HI R2, R9, R9, RZ, 0x5 ;  /* 0x0000000909027211 */ /* 0x000fc600078f28ff */
[----:B------:R-:W-:Y:S01]  /*0160*/  IMAD.IADD R4, R0, 0x1, -R3 ;  /* 0x0000000100047824 */ /* 0x000fe200078e0a03 */
[----:B------:R-:W-:-:S04]  /*0170*/  LOP3.LUT R2, R2, 0xffffffe0, RZ, 0xc0, !PT ;  /* 0xffffffe002027812 */ /* 0x000fc800078ec0ff */
[----:B------:R-:W-:Y:S01]  /*0180*/  ISETP.GE.AND P0, PT, R4, 0x40, PT ;  /* 0x000000400400780c */ /* 0x000fe20003f06270 */
[----:B------:R-:W-:-:S04]  /*0190*/  IMAD.IADD R2, R9, 0x1, -R2 ;  /* 0x0000000109027824 */ /* 0x000fc800078e0a02 */
[----:B--2---:R-:W-:-:S08]  /*01a0*/  IMAD.WIDE R16, R2, 0x8, R12 ;  /* 0x0000000802107825 */ /* 0x004fd000078e020c */
[----:B------:R1:W2:Y:S01]  /*01b0*/  @!P0 LDG.E.EL.64 R14, desc[UR4][R16.64] ;  /* 0x00000004100e8981 */ /* 0x0002a2000c2e1b00 */
[----:B------:R-:W-:Y:S01]  /*01c0*/  IMAD.IADD R29, R5, 0x1, -R8 ;  /* 0x00000001051d7824 */ /* 0x000fe200078e0a08 */
[----:B------:R-:W-:-:S03]  /*01d0*/  CS2R R8, SRZ ;  /* 0x0000000000087805 */ /* 0x000fc6000001ff00 */
[----:B----4-:R-:W-:-:S05]  /*01e0*/  IMAD.WIDE R40, R29, 0x8, R6 ;  /* 0x000000081d287825 */ /* 0x010fca00078e0206 */
[----:B------:R-:W3:Y:S01]  /*01f0*/  @!P0 LDG.E.EL.128 R8, desc[UR4][R40.64] ;  /* 0x0000000428088981 */ /* 0x000ee2000c2e1d00 */
[----:B------:R-:W-:Y:S01]  /*0200*/  SHF.R.S32.HI R3, RZ, 0x15, R19 ;  /* 0x00000015ff037819 */ /* 0x000fe20000011413 */
[C---:B------:R-:W-:Y:S01]  /*0210*/  VIADD R22, R5.reuse, 0x2 ;  /* 0x0000000205167836 */ /* 0x040fe20000000000 */
[----:B------:R-:W-:Y:S01]  /*0220*/  CS2R R18, SRZ ;  /* 0x0000000000127805 */ /* 0x000fe2000001ff00 */
[----:B------:R-:W-:Y:S01]  /*0230*/  VIADD R25, R5, 0x200 ;  /* 0x0000020005197836 */ /* 0x000fe20000000000 */
[----:B------:R-:W-:-:S04]  /*0240*/  SGXT R3, R3, 0x1 ;  /* 0x000000010303781a */ /* 0x000fc80000000200 */
[C---:B------:R-:W-:Y:S02]  /*0250*/  LEA.HI R0, R3.reuse, R22, RZ, 0x5 ;  /* 0x0000001603007211 */ /* 0x040fe400078f28ff */
[----:B------:R-:W-:Y:S02]  /*0260*/  SHF.R.S32.HI R28, RZ, 0x1f, R25 ;  /* 0x0000001fff1c7819 */ /* 0x000fe40000011419 */
[----:B-1----:R-:W-:Y:S02]  /*0270*/  LOP3.LUT R17, R0, 0xffffffe0, RZ, 0xc0, !PT ;  /* 0xffffffe000117812 */ /* 0x002fe400078ec0ff */
[-C--:B------:R-:W-:Y:S02]  /*0280*/  LEA.HI R0, R28, R25.reuse, RZ, 0xa ;  /* 0x000000191c007211 */ /* 0x080fe400078f50ff */
[----:B------:R-:W-:Y:S01]  /*0290*/  LEA.HI R20, R3, R25, RZ, 0x5 ;  /* 0x0000001903147211 */ /* 0x000fe200078f28ff */
[----:B------:R-:W-:Y:S01]  /*02a0*/  IMAD.IADD R22, R22, 0x1, -R17 ;  /* 0x0000000116167824 */ /* 0x000fe200078e0a11 */
[----:B------:R-:W-:-:S02]  /*02b0*/  CS2R R16, SRZ ;  /* 0x0000000000107805 */ /* 0x000fc4000001ff00 */
[----:B------:R-:W-:Y:S01]  /*02c0*/  SHF.R.S32.HI R0, RZ, 0xa, R0 ;  /* 0x0000000aff007819 */ /* 0x000fe20000011400 */
[----:B------:R-:W-:-:S03]  /*02d0*/  IMAD.WIDE R6, R22, 0x8, R6 ;  /* 0x0000000816067825 */ /* 0x000fc600078e0206 */
[----:B------:R-:W-:Y:S02]  /*02e0*/  LEA.HI R3, R0, R0, RZ, 0x7 ;  /* 0x0000000000037211 */ /* 0x000fe400078f38ff */
[----:B------:R-:W4:Y:S01]  /*02f0*/  @!P0 LDG.E.EL.128 R16, desc[UR4][R6.64] ;  /* 0x0000000406108981 */ /* 0x000f22000c2e1d00 */
[----:B------:R-:W-:Y:S02]  /*0300*/  SHF.R.S32.HI R20, RZ, 0x5, R20 ;  /* 0x00000005ff147819 */ /* 0x000fe40000011414 */
[----:B------:R-:W-:Y:S02]  /*0310*/  LOP3.LUT R3, R3, 0xffffff80, RZ, 0xc0, !PT ;  /* 0xffffff8003037812 */ /* 0x000fe400078ec0ff */
[----:B------:R-:W-:-:S03]  /*0320*/  LEA.HI R21, R20, R20, RZ, 0x5 ;  /* 0x0000001414157211 */ /* 0x000fc600078f28ff */
[----:B------:R-:W-:Y:S01]  /*0330*/  IMAD.IADD R0, R0, 0x1, -R3 ;  /* 0x0000000100007824 */ /* 0x000fe200078e0a03 */
[----:B------:R-:W-:-:S04]  /*0340*/  LOP3.LUT R3, R21, 0xffffffe0, RZ, 0xc0, !PT ;  /* 0xffffffe015037812 */ /* 0x000fc800078ec0ff */
[----:B------:R-:W-:Y:S01]  /*0350*/  ISETP.GE.AND P1, PT, R0, 0x40, PT ;  /* 0x000000400000780c */ /* 0x000fe20003f26270 */
[----:B------:R-:W-:-:S04]  /*0360*/  IMAD.IADD R3, R20, 0x1, -R3 ;  /* 0x0000000114037824 */ /* 0x000fc800078e0a03 */
[----:B------:R-:W-:-:S08]  /*0370*/  IMAD.WIDE R12, R3, 0x8, R12 ;  /* 0x00000008030c7825 */ /* 0x000fd000078e020c */
[----:B------:R1:W5:Y:S02]  /*0380*/  @!P1 LDG.E.EL.64 R30, desc[UR4][R12.64] ;  /* 0x000000040c1e9981 */ /* 0x000364000c2e1b00 */
[----:B-1----:R-:W-:Y:S02]  /*0390*/  CS2R R12, SRZ ;  /* 0x00000000000c7805 */ /* 0x002fe4000001ff00 */
[----:B------:R-:W-:Y:S01]  /*03a0*/  LEA.HI R24, R24, R5, RZ, 0x11 ;  /* 0x0000000518187211 */ /* 0x000fe200078f88ff */
[----:B------:R-:W-:-:S03]  /*03b0*/  IMAD.SHL.U32 R35, R4, 0x100, RZ ;  /* 0x0000010004237824 */ /* 0x000fc600078e00ff */
[----:B------:R-:W-:-:S05]  /*03c0*/  SHF.R.S32.HI R23, RZ, 0x11, R24 ;  /* 0x00000011ff177819 */ /* 0x000fca0000011418 */
[----:B------:R-:W-:Y:S01]  /*03d0*/  IMAD.SHL.U32 R33, R23, 0x4000, RZ ;  /* 0x0000400017217824 */ /* 0x000fe200078e00ff */
[----:B--2---:R-:W-:Y:S02]  /*03e0*/  SEL R15, R15, RZ, !P0 ;  /* 0x000000ff0f0f7207 */ /* 0x004fe40004000000 */
[----:B------:R-:W-:Y:S02]  /*03f0*/  SEL R21, R14, RZ, !P0 ;  /* 0x000000ff0e157207 */ /* 0x000fe40004000000 */
[----:B------:R-:W-:-:S04]  /*0400*/  SHF.R.U32.HI R20, RZ, 0x1b, R15 ;  /* 0x0000001bff147819 */ /* 0x000fc8000001160f */
[----:B------:R-:W-:-:S04]  /*0410*/  LOP3.LUT R14, R20, 0x10, RZ, 0xc0, !PT ;  /* 0x00000010140e7812 */ /* 0x000fc800078ec0ff */
[----:B------:R-:W-:Y:S02]  /*0420*/  IADD3 R14, P2, R14, R21, RZ ;  /* 0x000000150e0e7210 */ /* 0x000fe40007f5e0ff */
[----:B---3--:R-:W-:-:S03]  /*0430*/  SEL R21, R9, RZ, !P0 ;  /* 0x000000ff09157207 */ /* 0x008fc60004000000 */
[----:B------:R-:W-:Y:S01]  /*0440*/  IMAD.X R27, RZ, RZ, R15, P2 ;  /* 0x000000ffff1b7224 */ /* 0x000fe200010e060f */
[----:B------:R-:W-:Y:S01]  /*0450*/  SEL R20, R8, RZ, !P0 ;  /* 0x000000ff08147207 */ /* 0x000fe20004000000 */
[----:B------:R-:W-:Y:S01]  /*0460*/  IMAD.SHL.U32 R26, R14, 0x40, RZ ;  /* 0x000000400e1a7824 */ /* 0x000fe200078e00ff */
[----:B------:R-:W-:Y:S02]  /*0470*/  SEL R10, R10, RZ, !P0 ;  /* 0x000000ff0a0a7207 */ /* 0x000fe40004000000 */
[----:B------:R-:W-:Y:S02]  /*0480*/  SHF.L.U64.HI R27, R14, 0x6, R27 ;  /* 0x000000060e1b7819 */ /* 0x000fe4000001021b */
[----:B------:R-:W-:Y:S02]  /*0490*/  CS2R R14, SRZ ;  /* 0x00000000000e7805 */ /* 0x000fe4000001ff00 */
[----:B------:R-:W-:Y:S02]  /*04a0*/  SHF.R.U32.HI R9, RZ, 0x19, R21 ;  /* 0x00000019ff097819 */ /* 0x000fe40000011615 */
[----:B------:R-:W-:-:S02]  /*04b0*/  SEL R11, R11, RZ, !P0 ;  /* 0x000000ff0b0b7207 */ /* 0x000fc40004000000 */
[----:B------:R-:W-:Y:S01]  /*04c0*/  LEA R8, P3, R20, UR6, 0x2 ;  /* 0x0000000614087c11 */ /* 0x000fe2000f8610ff */
[----:B------:R-:W2:Y:S01]  /*04d0*/  @!P1 LDG.E.EL.128 R12, desc[UR4][R40.64] ;  /* 0x00000004280c9981 */ /* 0x000ea2000c2e1d00 */
[----:B------:R-:W-:Y:S02]  /*04e0*/  LEA R37, P2, R10, UR6, 0x2 ;  /* 0x000000060a257c11 */ /* 0x000fe4000f8410ff */
[----:B------:R-:W-:Y:S02]  /*04f0*/  LOP3.LUT R9, R9, 0x40, RZ, 0xc0, !PT ;  /* 0x0000004009097812 */ /* 0x000fe400078ec0ff */
[----:B------:R-:W-:Y:S02]  /*0500*/  LEA.HI.X R20, R20, UR7, R21, 0x2, P3 ;  /* 0x0000000714147c11 */ /* 0x000fe400098f1415 */
[----:B------:R-:W-:Y:S02]  /*0510*/  LEA.HI.X R10, R10, UR7, R11, 0x2, P2 ;  /* 0x000000070a0a7c11 */ /* 0x000fe400090f140b */
[----:B------:R-:W-:-:S02]  /*0520*/  IADD3 R8, P2, P3, R26, R8, R9 ;  /* 0x000000081a087210 */ /* 0x000fc40007b5e009 */
[----:B------:R-:W-:Y:S02]  /*0530*/  SHF.R.U32.HI R36, RZ, 0x19, R11 ;  /* 0x00000019ff247819 */ /* 0x000fe4000001160b */
[----:B------:R-:W-:Y:S02]  /*0540*/  IADD3.X R9, R27, R20, RZ, P2, P3 ;  /* 0x000000141b097210 */ /* 0x000fe400017e64ff */
[----:B------:R-:W-:Y:S01]  /*0550*/  LOP3.LUT R36, R36, 0x40, RZ, 0xc0, !PT ;  /* 0x0000004024247812 */ /* 0x000fe200078ec0ff */
[----:B------:R-:W-:-:S03]  /*0560*/  IMAD.WIDE R8, R35, 0x4, R8 ;  /* 0x0000000423087825 */ /* 0x000fc600078e0208 */
[----:B------:R-:W-:-:S04]  /*0570*/  IADD3 R36, P4, P5, R26, R37, R36 ;  /* 0x000000251a247210 */ /* 0x000fc80007d9e024 */
[----:B------:R-:W-:Y:S01]  /*0580*/  IADD3.X R37, R27, R10, RZ, P4, P5 ;  /* 0x0000000a1b257210 */ /* 0x000fe200027ea4ff */
[----:B------:R-:W-:Y:S01]  /*0590*/  IMAD.WIDE R38, R33, 0x4, R8 ;  /* 0x0000000421267825 */ /* 0x000fe200078e0208 */
[----:B------:R-:W-:Y:S02]  /*05a0*/  CS2R R8, SRZ ;  /* 0x0000000000087805 */ /* 0x000fe4000001ff00 */
[----:B------:R-:W-:-:S06]  /*05b0*/  CS2R R10, SRZ ;  /* 0x00000000000a7805 */ /* 0x000fcc000001ff00 */
[----:B------:R1:W3:Y:S01]  /*05c0*/  @!P1 LDG.E.EL.128 R8, desc[UR4][R6.64] ;  /* 0x0000000406089981 */ /* 0x0002e2000c2e1d00 */
[----:B----4-:R-:W-:Y:S02]  /*05d0*/  SEL R32, R16, RZ, !P0 ;  /* 0x000000ff10207207 */ /* 0x010fe40004000000 */
[----:B------:R-:W-:Y:S02]  /*05e0*/  SEL R16, R18, RZ, !P0 ;  /* 0x000000ff12107207 */ /* 0x000fe40004000000 */
[----:B------:R-:W-:Y:S02]  /*05f0*/  SEL R17, R17, RZ, !P0 ;  /* 0x000000ff11117207 */ /* 0x000fe40004000000 */
[----:B------:R-:W-:-:S04]  /*0600*/  LEA R18, P2, R32, UR6, 0x2 ;  /* 0x0000000620127c11 */ /* 0x000fc8000f8410ff */
[--C-:B------:R-:W-:Y:S02]  /*0610*/  LEA.HI.X R32, R32, UR7, R17.reuse, 0x2, P2 ;  /* 0x0000000720207c11 */ /* 0x100fe400090f1411 */
[----:B------:R-:W-:Y:S02]  /*0620*/  SHF.R.U32.HI R17, RZ, 0x19, R17 ;  /* 0x00000019ff117819 */ /* 0x000fe40000011611 */
[----:B------:R-:W-:Y:S02]  /*0630*/  SEL R19, R19, RZ, !P0 ;  /* 0x000000ff13137207 */ /* 0x000fe40004000000 */
[----:B------:R-:W-:-:S04]  /*0640*/  LOP3.LUT R17, R17, 0x40, RZ, 0xc0, !PT ;  /* 0x0000004011117812 */ /* 0x000fc800078ec0ff */
[----:B------:R-:W-:Y:S02]  /*0650*/  IADD3 R18, P2, P3, R26, R18, R17 ;  /* 0x000000121a127210 */ /* 0x000fe40007b5e011 */
[--C-:B------:R-:W-:Y:S02]  /*0660*/  SHF.R.U32.HI R17, RZ, 0x19, R19.reuse ;  /* 0x00000019ff117819 */ /* 0x100fe40000011613 */
[C---:B------:R-:W-:Y:S02]  /*0670*/  LEA R34, P4, R16.reuse, UR6, 0x2 ;  /* 0x0000000610227c11 */ /* 0x040fe4000f8810ff */
[----:B------:R-:W-:Y:S02]  /*0680*/  LOP3.LUT R17, R17, 0x40, RZ, 0xc0, !PT ;  /* 0x0000004011117812 */ /* 0x000fe400078ec0ff */
[----:B-1----:R-:W-:Y:S02]  /*0690*/  LEA.HI.X R6, R16, UR7, R19, 0x2, P4 ;  /* 0x0000000710067c11 */ /* 0x002fe4000a0f1413 */
[----:B------:R-:W-:-:S02]  /*06a0*/  IADD3 R16, P4, P5, R26, R34, R17 ;  /* 0x000000221a107210 */ /* 0x000fc40007d9e011 */
[C---:B------:R-:W-:Y:S02]  /*06b0*/  IADD3.X R19, R27.reuse, R32, RZ, P2, P3 ;  /* 0x000000201b137210 */ /* 0x040fe400017e64ff */
[----:B------:R-:W-:Y:S01]  /*06c0*/  IADD3.X R17, R27, R6, RZ, P4, P5 ;  /* 0x000000061b117210 */ /* 0x000fe200027ea4ff */
[----:B------:R-:W-:Y:S01]  /*06d0*/  IMAD.WIDE R6, R35, 0x4, R18 ;  /* 0x0000000423067825 */ /* 0x000fe200078e0212 */
[----:B-----5:R-:W-:-:S03]  /*06e0*/  SEL R18, R31, RZ, !P1 ;  /* 0x000000ff1f127207 */ /* 0x020fc60004800000 */
[----:B------:R-:W-:Y:S01]  /*06f0*/  IMAD.WIDE R36, R35, 0x4, R36 ;  /* 0x0000000423247825 */ /* 0x000fe200078e0224 */
[----:B------:R-:W-:Y:S02]  /*0700*/  SHF.R.U32.HI R19, RZ, 0x1b, R18 ;  /* 0x0000001bff137819 */ /* 0x000fe40000011612 */
[----:B------:R-:W-:Y:S02]  /*0710*/  CS2R R20, SRZ ;  /* 0x0000000000147805 */ /* 0x000fe4000001ff00 */
[----:B------:R-:W-:Y:S01]  /*0720*/  SEL R32, R30, RZ, !P1 ;  /* 0x000000ff1e207207 */ /* 0x000fe20004800000 */
[----:B------:R-:W-:Y:S01]  /*0730*/  IMAD.WIDE R30, R33, 0x4, R6 ;  /* 0x00000004211e7825 */ /* 0x000fe200078e0206 */
[----:B------:R-:W-:-:S03]  /*0740*/  LOP3.LUT R7, R19, 0x10, RZ, 0xc0, !PT ;  /* 0x0000001013077812 */ /* 0x000fc600078ec0ff */
[----:B------:R-:W-:-:S04]  /*0750*/  IMAD.WIDE R36, R33, 0x4, R36 ;  /* 0x0000000421247825 */ /* 0x000fc800078e0224 */
[----:B------:R-:W-:Y:S01]  /*0760*/  IMAD.WIDE R16, R35, 0x4, R16 ;  /* 0x0000000423107825 */ /* 0x000fe200078e0210 */
[----:B------:R-:W-:Y:S01]  /*0770*/  IADD3 R34, P2, R7, R32, RZ ;  /* 0x0000002007227210 */ /* 0x000fe20007f5e0ff */
[----:B------:R-:W4:Y:S02]  /*0780*/  @!P0 LDG.E.EL R20, desc[UR4][R36.64] ;  /* 0x0000000424148981 */ /* 0x000f24000c2e1900 */
[----:B------:R-:W-:Y:S02]  /*0790*/  IMAD.WIDE R16, R33, 0x4, R16 ;  /* 0x0000000421107825 */ /* 0x000fe400078e0210 */
[----:B------:R-:W5:Y:S02]  /*07a0*/  @!P0 LDG.E.EL R21, desc[UR4][R38.64] ;  /* 0x0000000426158981 */ /* 0x000f64000c2e1900 */
[----:B------:R-:W-:Y:S02]  /*07b0*/  IMAD.MOV.U32 R6, RZ, RZ, RZ ;  /* 0x000000ffff067224 */ /* 0x000fe400078e00ff */
[----:B------:R-:W-:-:S04]  /*07c0*/  IMAD.MOV.U32 R7, RZ, RZ, RZ ;  /* 0x000000ffff077224 */ /* 0x000fc800078e00ff */
[----:B------:R1:W4:Y:S04]  /*07d0*/  @!P0 LDG.E.EL R6, desc[UR4][R30.64] ;  /* 0x000000041e068981 */ /* 0x000328000c2e1900 */
[----:B------:R2:W4:Y:S01]  /*07e0*/  @!P0 LDG.E.EL R7, desc[UR4][R16.64] ;  /* 0x0000000410078981 */ /* 0x000522000c2e1900 */
[----:B01----:R-:W-:-:S04]  /*07f0*/  LEA.HI R31, R28, R25, RZ, 0x11 ;  /* 0x000000191c1f7211 */ /* 0x003fc800078f88ff */
[----:B------:R-:W-:Y:S02]  /*0800*/  SHF.R.S32.HI R28, RZ, 0x11, R31 ;  /* 0x00000011ff1c7819 */ /* 0x000fe4000001141f */
[----:B--2---:R-:W-:Y:S02]  /*0810*/  SEL R19, R13, RZ, !P1 ;  /* 0x000000ff0d137207 */ /* 0x004fe40004800000 */
[----:B------:R-:W-:Y:S02]  /*0820*/  SEL R36, R12, RZ, !P1 ;  /* 0x000000ff0c247207 */ /* 0x000fe40004800000 */
[----:B------:R-:W-:Y:S01]  /*0830*/  SHF.R.U32.HI R33, RZ, 0x19, R19 ;  /* 0x00000019ff217819 */ /* 0x000fe20000011613 */
[----:B------:R-:W-:Y:S01]  /*0840*/  IMAD.X R13, RZ, RZ, R18, P2 ;  /* 0x000000ffff0d7224 */ /* 0x000fe200010e0612 */
[----:B------:R-:W-:Y:S01]  /*0850*/  LEA R32, P2, R36, UR6, 0x2 ;  /* 0x0000000624207c11 */ /* 0x000fe2000f8410ff */
[----:B------:R-:W-:Y:S01]  /*0860*/  IMAD.SHL.U32 R12, R34, 0x40, RZ ;  /* 0x00000040220c7824 */ /* 0x000fe200078e00ff */
[----:B------:R-:W-:-:S02]  /*0870*/  LOP3.LUT R33, R33, 0x40, RZ, 0xc0, !PT ;  /* 0x0000004021217812 */ /* 0x000fc400078ec0ff */
[----:B------:R-:W-:Y:S02]  /*0880*/  SEL R18, R14, RZ, !P1 ;  /* 0x000000ff0e127207 */ /* 0x000fe40004800000 */
[----:B------:R-:W-:Y:S02]  /*0890*/  LEA.HI.X R14, R36, UR7, R19, 0x2, P2 ;  /* 0x00000007240e7c11 */ /* 0x000fe400090f1413 */
[----:B------:R-:W-:Y:S02]  /*08a0*/  SHF.L.U64.HI R13, R34, 0x6, R13 ;  /* 0x00000006220d7819 */ /* 0x000fe4000001020d */
[----:B------:R-:W-:Y:S02]  /*08b0*/  IADD3 R32, P2, P3, R12, R32, R33 ;  /* 0x000000200c207210 */ /* 0x000fe40007b5e021 */
[----:B------:R-:W-:Y:S01]  /*08c0*/  SEL R35, R15, RZ, !P1 ;  /* 0x000000ff0f237207 */ /* 0x000fe20004800000 */
[----:B------:R-:W-:Y:S01]  /*08d0*/  IMAD.SHL.U32 R15, R0, 0x100, RZ ;  /* 0x00000100000f7824 */ /* 0x000fe200078e00ff */
[----:B------:R-:W-:-:S02]  /*08e0*/  IADD3.X R33, R13, R14, RZ, P2, P3 ;  /* 0x0000000e0d217210 */ /* 0x000fc400017e64ff */
[----:B------:R-:W-:Y:S01]  /*08f0*/  SHF.R.U32.HI R17, RZ, 0x19, R35 ;  /* 0x00000019ff117819 */ /* 0x000fe20000011623 */
[----:B------:R-:W-:Y:S01]  /*0900*/  IMAD.SHL.U32 R14, R28, 0x4000, RZ ;  /* 0x000040001c0e7824 */ /* 0x000fe200078e00ff */
[C---:B------:R-:W-:Y:S01]  /*0910*/  LEA R19, P4, R18.reuse, UR6, 0x2 ;  /* 0x0000000612137c11 */ /* 0x040fe2000f8810ff */
[----:B------:R-:W-:Y:S01]  /*0920*/  IMAD.WIDE R32, R15, 0x4, R32 ;  /* 0x000000040f207825 */ /* 0x000fe200078e0220 */
[----:B------:R-:W-:Y:S02]  /*0930*/  LOP3.LUT R17, R17, 0x40, RZ, 0xc0, !PT ;  /* 0x0000004011117812 */ /* 0x000fe400078ec0ff */
[----:B------:R-:W-:Y:S02]  /*0940*/  LEA.HI.X R18, R18, UR7, R35, 0x2, P4 ;  /* 0x0000000712127c11 */ /* 0x000fe4000a0f1423 */
[----:B---3--:R-:W-:Y:S01]  /*0950*/  SEL R37, R9, RZ, !P1 ;  /* 0x000000ff09257207 */ /* 0x008fe20004800000 */
[----:B------:R-:W-:Y:S01]  /*0960*/  IMAD.WIDE R34, R14, 0x4, R32 ;  /* 0x000000040e227825 */ /* 0x000fe200078e0220 */
[----:B------:R-:W-:-:S02]  /*0970*/  IADD3 R16, P2, P3, R12, R19, R17 ;  /* 0x000000130c107210 */ /* 0x000fc40007b5e011 */
[----:B------:R-:W-:Y:S02]  /*0980*/  SEL R30, R8, RZ, !P1 ;  /* 0x000000ff081e7207 */ /* 0x000fe40004800000 */
[----:B------:R-:W-:Y:S02]  /*0990*/  SHF.R.U32.HI R33, RZ, 0x19, R37 ;  /* 0x00000019ff217819 */ /* 0x000fe40000011625 */
[----:B------:R-:W-:Y:S02]  /*09a0*/  IADD3.X R17, R13, R18, RZ, P2, P3 ;  /* 0x000000120d117210 */ /* 0x000fe400017e64ff */
[C---:B------:R-:W-:Y:S02]  /*09b0*/  LEA R18, P2, R30.reuse, UR6, 0x2 ;  /* 0x000000061e127c11 */ /* 0x040fe4000f8410ff */
[----:B------:R-:W-:Y:S01]  /*09c0*/  LOP3.LUT R33, R33, 0x40, RZ, 0xc0, !PT ;  /* 0x0000004021217812 */ /* 0x000fe200078ec0ff */
[----:B------:R-:W-:Y:S01]  /*09d0*/  IMAD.WIDE R8, R15, 0x4, R16 ;  /* 0x000000040f087825 */ /* 0x000fe200078e0210 */
[----:B------:R-:W-:-:S02]  /*09e0*/  LEA.HI.X R30, R30, UR7, R37, 0x2, P2 ;  /* 0x000000071e1e7c11 */ /* 0x000fc400090f1425 */
[----:B------:R-:W-:Y:S02]  /*09f0*/  IADD3 R16, P2, P3, R12, R18, R33 ;  /* 0x000000120c107210 */ /* 0x000fe40007b5e021 */
[----:B------:R-:W0:Y:S02]  /*0a00*/  LDC.64 R32, c[0x0][0x230] ;  /* 0x00008c00ff207b82 */ /* 0x000e240000000a00 */
[----:B------:R-:W-:Y:S02]  /*0a10*/  IADD3.X R17, R13, R30, RZ, P2, P3 ;  /* 0x0000001e0d117210 */ /* 0x000fe400017e64ff */
[----:B------:R-:W-:Y:S01]  /*0a20*/  SEL R10, R10, RZ, !P1 ;  /* 0x000000ff0a0a7207 */ /* 0x000fe20004800000 */
[----:B------:R-:W-:Y:S02]  /*0a30*/  IMAD.MOV.U32 R18, RZ, RZ, RZ ;  /* 0x000000ffff127224 */ /* 0x000fe400078e00ff */
[----:B------:R-:W-:Y:S01]  /*0a40*/  IMAD.WIDE R16, R15, 0x4, R16 ;  /* 0x000000040f107825 */ /* 0x000fe200078e0210 */
[----:B------:R-:W-:-:S02]  /*0a50*/  SEL R11, R11, RZ, !P1 ;  /* 0x000000ff0b0b7207 */ /* 0x000fc40004800000 */
[----:B------:R-:W-:Y:S01]  /*0a60*/  LEA R36, P2, R10, UR6, 0x2 ;  /* 0x000000060a247c11 */ /* 0x000fe2000f8410ff */
[----:B------:R-:W-:Y:S02]  /*0a70*/  IMAD.MOV.U32 R19, RZ, RZ, RZ ;  /* 0x000000ffff137224 */ /* 0x000fe400078e00ff */
[----:B------:R-:W-:Y:S01]  /*0a80*/  IMAD.WIDE R8, R14, 0x4, R8 ;  /* 0x000000040e087825 */ /* 0x000fe200078e0208 */
[----:B------:R-:W-:-:S03]  /*0a90*/  SHF.R.U32.HI R37, RZ, 0x19, R11 ;  /* 0x00000019ff257819 */ /* 0x000fc6000001160b */
[----:B------:R-:W-:Y:S01]  /*0aa0*/  IMAD.WIDE R38, R14, 0x4, R16 ;  /* 0x000000040e267825 */ /* 0x000fe200078e0210 */
[----:B------:R1:W2:Y:S01]  /*0ab0*/  @!P1 LDG.E.EL R18, desc[UR4][R8.64] ;  /* 0x0000000408129981 */ /* 0x0002a2000c2e1900 */
[----:B------:R-:W-:Y:S02]  /*0ac0*/  LEA.HI.X R16, R10, UR7, R11, 0x2, P2 ;  /* 0x000000070a107c11 */ /* 0x000fe400090f140b */
[----:B------:R-:W-:Y:S01]  /*0ad0*/  CS2R R10, SRZ ;  /* 0x00000000000a7805 */ /* 0x000fe2000001ff00 */
[----:B------:R0:W3:Y:S01]  /*0ae0*/  @!P1 LDG.E.EL R19, desc[UR4][R34.64] ;  /* 0x0000000422139981 */ /* 0x0000e2000c2e1900 */
[----:B-1----:R-:W-:Y:S01]  /*0af0*/  CS2R R8, SRZ ;  /* 0x0000000000087805 */ /* 0x002fe2000001ff00 */
[----:B0-----:R-:W-:-:S05]  /*0b00*/  IMAD.WIDE R34, R29, 0x8, R32 ;  /* 0x000000081d227825 */ /* 0x001fca00078e0220 */
[----:B------:R-:W2:Y:S01]  /*0b10*/  @!P0 LDG.E.EL.128 R8, desc[UR4][R34.64] ;  /* 0x0000000422088981 */ /* 0x000ea2000c2e1d00 */
[----:B------:R-:W-:-:S04]  /*0b20*/  LOP3.LUT R37, R37, 0x40, RZ, 0xc0, !PT ;  /* 0x0000004025257812 */ /* 0x000fc800078ec0ff */
[----:B------:R-:W-:-:S04]  /*0b30*/  IADD3 R36, P2, P3, R12, R36, R37 ;  /* 0x000000240c247210 */ /* 0x000fc80007b5e025 */
[----:B------:R-:W-:-:S03]  /*0b40*/  IADD3.X R37, R13, R16, RZ, P2, P3 ;  /* 0x000000100d257210 */ /* 0x000fc600017e64ff */
[----:B------:R-:W-:-:S04]  /*0b50*/  IMAD.WIDE R36, R15, 0x4, R36 ;  /* 0x000000040f247825 */ /* 0x000fc800078e0224 */
[----:B------:R-:W-:Y:S02]  /*0b60*/  IMAD.MOV.U32 R16, RZ, RZ, RZ ;  /* 0x000000ffff107224 */ /* 0x000fe400078e00ff */
[----:B------:R-:W-:Y:S01]  /*0b70*/  IMAD.WIDE R14, R14, 0x4, R36 ;  /* 0x000000040e0e7825 */ /* 0x000fe200078e0224 */
[----:B------:R-:W-:-:S04]  /*0b80*/  SHF.R.S32.HI R36, RZ, 0x1f, R5 ;  /* 0x0000001fff247819 */ /* 0x000fc80000011405 */
[----:B------:R-:W-:Y:S01]  /*0b90*/  LEA.HI R36, R36, R5, RZ, 0x11 ;  /* 0x0000000524247211 */ /* 0x000fe200078f88ff */
[----:B------:R0:W3:Y:S01]  /*0ba0*/  @!P1 LDG.E.EL R16, desc[UR4][R14.64] ;  /* 0x000000040e109981 */ /* 0x0000e2000c2e1900 */
[----:B------:R-:W-:-:S04]  /*0bb0*/  IMAD.WIDE R32, R22, 0x8, R32 ;  /* 0x0000000816207825 */ /* 0x000fc800078e0220 */
[----:B0-----:R-:W-:Y:S01]  /*0bc0*/  IMAD.MOV.U32 R14, RZ, RZ, RZ ;  /* 0x000000ffff0e7224 */ /* 0x001fe200078e00ff */
[----:B--2---:R-:W-:Y:S02]  /*0bd0*/  SEL R29, R9, RZ, !P0 ;  /* 0x000000ff091d7207 */ /* 0x004fe40004000000 */
[----:B------:R-:W-:Y:S02]  /*0be0*/  SEL R30, R8, RZ, !P0 ;  /* 0x000000ff081e7207 */ /* 0x000fe40004000000 */
[----:B------:R-:W-:Y:S02]  /*0bf0*/  SHF.R.U32.HI R9, RZ, 0x19, R29 ;  /* 0x00000019ff097819 */ /* 0x000fe4000001161d */
[----:B------:R-:W-:Y:S02]  /*0c00*/  LEA R8, P2, R30, UR6, 0x2 ;  /* 0x000000061e087c11 */ /* 0x000fe4000f8410ff */
[----:B------:R-:W-:Y:S02]  /*0c10*/  LOP3.LUT R9, R9, 0x40, RZ, 0xc0, !PT ;  /* 0x0000004009097812 */ /* 0x000fe400078ec0ff */
[----:B------:R-:W-:-:S02]  /*0c20*/  SEL R15, R11, RZ, !P0 ;  /* 0x000000ff0b0f7207 */ /* 0x000fc40004000000 */
[----:B------:R-:W-:Y:S02]  /*0c30*/  LEA.HI.X R30, R30, UR7, R29, 0x2, P2 ;  /* 0x000000071e1e7c11 */ /* 0x000fe400090f141d */
[----:B------:R-:W-:Y:S02]  /*0c40*/  IADD3 R8, P2, P3, R26, R8, R9 ;  /* 0x000000081a087210 */ /* 0x000fe40007b5e009 */
[----:B------:R-:W-:Y:S02]  /*0c50*/  SHF.R.S32.HI R29, RZ, 0x11, R36 ;  /* 0x00000011ff1d7819 */ /* 0x000fe40000011424 */
[----:B------:R-:W-:Y:S02]  /*0c60*/  SEL R36, R10, RZ, !P0 ;  /* 0x000000ff0a247207 */ /* 0x000fe40004000000 */
[----:B------:R-:W-:Y:S02]  /*0c70*/  SHF.R.U32.HI R11, RZ, 0x19, R15 ;  /* 0x00000019ff0b7819 */ /* 0x000fe4000001160f */
[----:B------:R-:W-:-:S02]  /*0c80*/  IADD3.X R9, R27, R30, RZ, P2, P3 ;  /* 0x0000001e1b097210 */ /* 0x000fc400017e64ff */
[----:B------:R-:W-:Y:S02]  /*0c90*/  LEA R10, P2, R36, UR6, 0x2 ;  /* 0x00000006240a7c11 */ /* 0x000fe4000f8410ff */
[----:B------:R-:W-:Y:S01]  /*0ca0*/  LOP3.LUT R11, R11, 0x40, RZ, 0xc0, !PT ;  /* 0x000000400b0b7812 */ /* 0x000fe200078ec0ff */
[----:B------:R-:W-:Y:S01]  /*0cb0*/  IMAD.SHL.U32 R30, R4, 0x100, RZ ;  /* 0x00000100041e7824 */ /* 0x000fe200078e00ff */
[----:B------:R-:W-:Y:S02]  /*0cc0*/  LEA.HI.X R36, R36, UR7, R15, 0x2, P2 ;  /* 0x0000000724247c11 */ /* 0x000fe400090f140f */
[----:B------:R-:W-:Y:S01]  /*0cd0*/  IADD3 R10, P2, P3, R26, R10, R11 ;  /* 0x0000000a1a0a7210 */ /* 0x000fe20007b5e00b */
[----:B------:R-:W-:-:S03]  /*0ce0*/  IMAD.WIDE R8, R30, 0x4, R8 ;  /* 0x000000041e087825 */ /* 0x000fc600078e0208 */
[----:B------:R-:W-:Y:S01]  /*0cf0*/  IADD3.X R11, R27, R36, RZ, P2, P3 ;  /* 0x000000241b0b7210 */ /* 0x000fe200017e64ff */
[----:B------:R-:W-:Y:S02]  /*0d00*/  IMAD.SHL.U32 R29, R29, 0x4000, RZ ;  /* 0x000040001d1d7824 */ /* 0x000fe400078e00ff */
[----:B------:R-:W-:-:S04]  /*0d10*/  IMAD.WIDE R10, R30, 0x4, R10 ;  /* 0x000000041e0a7825 */ /* 0x000fc800078e020a */
[----:B------:R-:W-:-:S04]  /*0d20*/  IMAD.WIDE R8, R29, 0x4, R8 ;  /* 0x000000041d087825 */ /* 0x000fc800078e0208 */
[----:B------:R-:W-:Y:S01]  /*0d30*/  IMAD.WIDE R36, R29, 0x4, R10 ;  /* 0x000000041d247825 */ /* 0x000fe200078e020a */
[----:B------:R0:W2:Y:S01]  /*0d40*/  @!P0 LDG.E.EL R14, desc[UR4][R8.64] ;  /* 0x00000004080e8981 */ /* 0x0000a2000c2e1900 */
[----:B------:R-:W-:Y:S02]  /*0d50*/  CS2R R10, SRZ ;  /* 0x00000000000a7805 */ /* 0x000fe4000001ff00 */
[----:B0-----:R-:W-:-:S06]  /*0d60*/  CS2R R8, SRZ ;  /* 0x0000000000087805 */ /* 0x001fcc000001ff00 */
[----:B------:R-:W2:Y:S01]  /*0d70*/  @!P0 LDG.E.EL.128 R8, desc[UR4][R32.64] ;  /* 0x0000000420088981 */ /* 0x000ea2000c2e1d00 */
[----:B------:R-:W-:Y:S01]  /*0d80*/  IMAD.U32 R28, R28, 0x10000, RZ ;  /* 0x000100001c1c7824 */ /* 0x000fe200078e00ff */
[----:B------:R-:W-:-:S04]  /*0d90*/  LOP3.LUT R22, R31, 0xfffe0000, RZ, 0xc0, !PT ;  /* 0xfffe00001f167812 */ /* 0x000fc800078ec0ff */
[----:B------:R-:W-:Y:S01]  /*0da0*/  IADD3 R22, R28, R25, -R22 ;  /* 0x000000191c167210 */ /* 0x000fe20007ffe816 */
[----:B------:R-:W-:-:S06]  /*0db0*/  IMAD.MOV.U32 R15, RZ, RZ, RZ ;  /* 0x000000ffff0f7224 */ /* 0x000fcc00078e00ff */
[----:B------:R0:W3:Y:S01]  /*0dc0*/  @!P0 LDG.E.EL R15, desc[UR4][R36.64] ;  /* 0x00000004240f8981 */ /* 0x0000e2000c2e1900 */
[----:B--2---:R-:W-:Y:S02]  /*0dd0*/  SEL R28, R8, RZ, !P0 ;  /* 0x000000ff081c7207 */ /* 0x004fe40004000000 */
[----:B------:R-:W-:Y:S02]  /*0de0*/  SEL R9, R9, RZ, !P0 ;  /* 0x000000ff09097207 */ /* 0x000fe40004000000 */
[----:B------:R-:W-:-:S04]  /*0df0*/  LEA R8, P2, R28, UR6, 0x2 ;  /* 0x000000061c087c11 */ /* 0x000fc8000f8410ff */
[--C-:B------:R-:W-:Y:S02]  /*0e00*/  LEA.HI.X R28, R28, UR7, R9.reuse, 0x2, P2 ;  /* 0x000000071c1c7c11 */ /* 0x100fe400090f1409 */
[----:B------:R-:W-:-:S04]  /*0e10*/  SHF.R.U32.HI R9, RZ, 0x19, R9 ;  /* 0x00000019ff097819 */ /* 0x000fc80000011609 */
[----:B------:R-:W-:Y:S02]  /*0e20*/  LOP3.LUT R9, R9, 0x40, RZ, 0xc0, !PT ;  /* 0x0000004009097812 */ /* 0x000fe400078ec0ff */
[----:B------:R-:W-:Y:S02]  /*0e30*/  SEL R31, R11, RZ, !P0 ;  /* 0x000000ff0b1f7207 */ /* 0x000fe40004000000 */
[----:B------:R-:W-:Y:S02]  /*0e40*/  IADD3 R8, P2, P3, R26, R8, R9 ;  /* 0x000000081a087210 */ /* 0x000fe40007b5e009 */
[----:B------:R-:W-:Y:S02]  /*0e50*/  SEL R10, R10, RZ, !P0 ;  /* 0x000000ff0a0a7207 */ /* 0x000fe40004000000 */
[----:B------:R-:W-:Y:S02]  /*0e60*/  IADD3.X R9, R27, R28, RZ, P2, P3 ;  /* 0x0000001c1b097210 */ /* 0x000fe400017e64ff */
[----:B------:R-:W-:-:S02]  /*0e70*/  SHF.R.U32.HI R28, RZ, 0x19, R31 ;  /* 0x00000019ff1c7819 */ /* 0x000fc4000001161f */
[----:B------:R-:W-:Y:S02]  /*0e80*/  LEA R11, P4, R10, UR6, 0x2 ;  /* 0x000000060a0b7c11 */ /* 0x000fe4000f8810ff */
[----:B------:R-:W-:Y:S01]  /*0e90*/  LOP3.LUT R28, R28, 0x40, RZ, 0xc0, !PT ;  /* 0x000000401c1c7812 */ /* 0x000fe200078ec0ff */
[----:B------:R-:W-:Y:S01]  /*0ea0*/  IMAD.WIDE R8, R30, 0x4, R8 ;  /* 0x000000041e087825 */ /* 0x000fe200078e0208 */
[----:B------:R-:W-:Y:S02]  /*0eb0*/  LEA.HI.X R10, R10, UR7, R31, 0x2, P4 ;  /* 0x000000070a0a7c11 */ /* 0x000fe4000a0f141f */
[----:B------:R-:W-:Y:S01]  /*0ec0*/  IADD3 R26, P2, P3, R26, R11, R28 ;  /* 0x0000000b1a1a7210 */ /* 0x000fe20007b5e01c */
[----:B0-----:R-:W-:-:S03]  /*0ed0*/  IMAD.WIDE R36, R29, 0x4, R8 ;  /* 0x000000041d247825 */ /* 0x001fc600078e0208 */
[----:B------:R-:W-:Y:S02]  /*0ee0*/  IADD3.X R27, R27, R10, RZ, P2, P3 ;  /* 0x0000000a1b1b7210 */ /* 0x000fe400017e64ff */
[----:B------:R-:W-:Y:S02]  /*0ef0*/  CS2R R8, SRZ ;  /* 0x0000000000087805 */ /* 0x000fe4000001ff00 */
[----:B------:R-:W-:-:S06]  /*0f00*/  CS2R R10, SRZ ;  /* 0x00000000000a7805 */ /* 0x000fcc000001ff00 */
[----:B------:R0:W2:Y:S01]  /*0f10*/  @!P1 LDG.E.EL.128 R8, desc[UR4][R34.64] ;  /* 0x0000000422089981 */ /* 0x0000a2000c2e1d00 */
[----:B------:R-:W-:-:S04]  /*0f20*/  IMAD.WIDE R30, R30, 0x4, R26 ;  /* 0x000000041e1e7825 */ /* 0x000fc800078e021a */
[----:B------:R-:W-:Y:S02]  /*0f30*/  IMAD.MOV.U32 R28, RZ, RZ, RZ ;  /* 0x000000ffff1c7224 */ /* 0x000fe400078e00ff */
[----:B------:R-:W-:-:S04]  /*0f40*/  IMAD.WIDE R30, R29, 0x4, R30 ;  /* 0x000000041d1e7825 */ /* 0x000fc800078e021e */
[----:B------:R-:W3:Y:S01]  /*0f50*/  @!P0 LDG.E.EL R28, desc[UR4][R36.64] ;  /* 0x00000004241c8981 */ /* 0x000ee2000c2e1900 */
[----:B------:R-:W-:-:S06]  /*0f60*/  IMAD.MOV.U32 R29, RZ, RZ, RZ ;  /* 0x000000ffff1d7224 */ /* 0x000fcc00078e00ff */
[----:B------:R1:W3:Y:S01]  /*0f70*/  @!P0 LDG.E.EL R29, desc[UR4][R30.64] ;  /* 0x000000041e1d8981 */ /* 0x0002e2000c2e1900 */
[----:B0-----:R-:W-:Y:S02]  /*0f80*/  IMAD.SHL.U32 R35, R0, 0x100, RZ ;  /* 0x0000010000237824 */ /* 0x001fe400078e00ff */
[----:B-1----:R-:W-:Y:S01]  /*0f90*/  IMAD.MOV.U32 R30, RZ, RZ, RZ ;  /* 0x000000ffff1e7224 */ /* 0x002fe200078e00ff */
[----:B--2---:R-:W-:Y:S02]  /*0fa0*/  SEL R27, R9, RZ, !P1 ;  /* 0x000000ff091b7207 */ /* 0x004fe40004800000 */
[----:B------:R-:W-:Y:S02]  /*0fb0*/  SEL R26, R8, RZ, !P1 ;  /* 0x000000ff081a7207 */ /* 0x000fe40004800000 */
[----:B------:R-:W-:Y:S02]  /*0fc0*/  SHF.R.U32.HI R9, RZ, 0x19, R27 ;  /* 0x00000019ff097819 */ /* 0x000fe4000001161b */
[----:B------:R-:W-:-:S02]  /*0fd0*/  LEA R8, P2, R26, UR6, 0x2 ;  /* 0x000000061a087c11 */ /* 0x000fc4000f8410ff */
[----:B------:R-:W-:Y:S02]  /*0fe0*/  LOP3.LUT R9, R9, 0x40, RZ, 0xc0, !PT ;  /* 0x0000004009097812 */ /* 0x000fe400078ec0ff */
[----:B------:R-:W-:Y:S01]  /*0ff0*/  LEA.HI.X R36, R26, UR7, R27, 0x2, P2 ;  /* 0x000000071a247c11 */ /* 0x000fe200090f141b */
[----:B------:R-:W-:Y:S01]  /*1000*/  VIADD R26, R5, 0x200 ;  /* 0x00000200051a7836 */ /* 0x000fe20000000000 */
[----:B------:R-:W-:Y:S02]  /*1010*/  IADD3 R8, P2, P3, R12, R8, R9 ;  /* 0x000000080c087210 */ /* 0x000fe40007b5e009 */
[----:B------:R-:W-:Y:S02]  /*1020*/  SHF.R.S32.HI R9, RZ, 0x1f, R25 ;  /* 0x0000001fff097819 */ /* 0x000fe40000011419 */
[----:B------:R-:W-:Y:S02]  /*1030*/  SEL R31, R11, RZ, !P1 ;  /* 0x000000ff0b1f7207 */ /* 0x000fe40004800000 */
[----:B------:R-:W-:-:S02]  /*1040*/  LEA.HI R27, R9, R25, RZ, 0xa ;  /* 0x00000019091b7211 */ /* 0x000fc400078f50ff */
[----:B------:R-:W-:Y:S02]  /*1050*/  LEA.HI R25, R9, R26, RZ, 0x11 ;  /* 0x0000001a09197211 */ /* 0x000fe400078f88ff */
[----:B------:R-:W-:Y:S02]  /*1060*/  IADD3.X R9, R13, R36, RZ, P2, P3 ;  /* 0x000000240d097210 */ /* 0x000fe400017e64ff */
[----:B------:R-:W-:Y:S02]  /*1070*/  SEL R36, R10, RZ, !P1 ;  /* 0x000000ff0a247207 */ /* 0x000fe40004800000 */
[----:B------:R-:W-:Y:S02]  /*1080*/  SHF.R.U32.HI R11, RZ, 0x19, R31 ;  /* 0x00000019ff0b7819 */ /* 0x000fe4000001161f */
[----:B------:R-:W-:Y:S02]  /*1090*/  LEA R10, P2, R36, UR6, 0x2 ;  /* 0x00000006240a7c11 */ /* 0x000fe4000f8410ff */
[----:B------:R-:W-:-:S02]  /*10a0*/  LOP3.LUT R11, R11, 0x40, RZ, 0xc0, !PT ;  /* 0x000000400b0b7812 */ /* 0x000fc400078ec0ff */
[----:B------:R-:W-:Y:S02]  /*10b0*/  LEA.HI.X R36, R36, UR7, R31, 0x2, P2 ;  /* 0x0000000724247c11 */ /* 0x000fe400090f141f */
[----:B------:R-:W-:Y:S02]  /*10c0*/  IADD3 R10, P2, P3, R12, R10, R11 ;  /* 0x0000000a0c0a7210 */ /* 0x000fe40007b5e00b */
[----:B------:R-:W-:Y:S01]  /*10d0*/  SHF.R.S32.HI R25, RZ, 0x11, R25 ;  /* 0x00000011ff197819 */ /* 0x000fe20000011419 */
[----:B------:R-:W-:Y:S01]  /*10e0*/  IMAD.WIDE R8, R35, 0x4, R8 ;  /* 0x0000000423087825 */ /* 0x000fe200078e0208 */
[----:B------:R-:W-:-:S03]  /*10f0*/  IADD3.X R11, R13, R36, RZ, P2, P3 ;  /* 0x000000240d0b7210 */ /* 0x000fc600017e64ff */
        /* <DEDUP_REMOVED lines=8> */
[----:B------:R-:W-:Y:S01]  /*1180*/  IMAD.MOV.U32 R17, RZ, RZ, RZ ;  /* 0x000000ffff117224 */ /* 0x000fe200078e00ff */
[----:B------:R-:W-:Y:S01]  /*1190*/  LOP3.LUT R24, R24, 0xfffe0000, RZ, 0xc0, !PT ;  /* 0xfffe000018187812 */ /* 0x000fe200078ec0ff */
[----:B------:R-:W-:-:S04]  /*11a0*/  IMAD.U32 R23, R23, 0x10000, RZ ;  /* 0x0001000017177824 */ /* 0x000fc800078e00ff */
[----:B------:R2:W3:Y:S01]  /*11b0*/  @!P1 LDG.E.EL R17, desc[UR4][R38.64] ;  /* 0x0000000426119981 */ /* 0x0004e2000c2e1900 */
[----:B------:R-:W-:Y:S01]  /*11c0*/  IADD3 R23, R23, R5, -R24 ;  /* 0x0000000517177210 */ /* 0x000fe20007ffe818 */
[----:B------:R-:W-:-:S06]  /*11d0*/  IMAD.MOV.U32 R31, RZ, RZ, RZ ;  /* 0x000000ffff1f7224 */ /* 0x000fcc00078e00ff */
[----:B------:R0:W3:Y:S01]  /*11e0*/  @!P1 LDG.E.EL R31, desc[UR4][R36.64] ;  /* 0x00000004241f9981 */ /* 0x0000e2000c2e1900 */
[----:B--2---:R-:W-:Y:S02]  /*11f0*/  SEL R39, R9, RZ, !P1 ;  /* 0x000000ff09277207 */ /* 0x004fe40004800000 */
[----:B------:R-:W-:Y:S02]  /*1200*/  SEL R24, R8, RZ, !P1 ;  /* 0x000000ff08187207 */ /* 0x000fe40004800000 */
[----:B------:R-:W-:Y:S02]  /*1210*/  SHF.R.U32.HI R8, RZ, 0x19, R39 ;  /* 0x00000019ff087819 */ /* 0x000fe40000011627 */
[----:B------:R-:W-:Y:S02]  /*1220*/  LEA R9, P2, R24, UR6, 0x2 ;  /* 0x0000000618097c11 */ /* 0x000fe4000f8410ff */
[----:B------:R-:W-:Y:S02]  /*1230*/  LOP3.LUT R8, R8, 0x40, RZ, 0xc0, !PT ;  /* 0x0000004008087812 */ /* 0x000fe400078ec0ff */
[----:B------:R-:W-:-:S02]  /*1240*/  SEL R11, R11, RZ, !P1 ;  /* 0x000000ff0b0b7207 */ /* 0x000fc40004800000 */
[----:B------:R-:W-:Y:S02]  /*1250*/  LEA.HI.X R24, R24, UR7, R39, 0x2, P2 ;  /* 0x0000000718187c11 */ /* 0x000fe400090f1427 */
[----:B------:R-:W-:Y:S01]  /*1260*/  IADD3 R8, P2, P3, R12, R9, R8 ;  /* 0x000000090c087210 */ /* 0x000fe20007b5e008 */
[----:B------:R-:W1:Y:S01]  /*1270*/  LDC.64 R38, c[0x0][0x210] ;  /* 0x00008400ff267b82 */ /* 0x000e620000000a00 */
[----:B------:R-:W-:Y:S02]  /*1280*/  SEL R10, R10, RZ, !P1 ;  /* 0x000000ff0a0a7207 */ /* 0x000fe40004800000 */
[----:B------:R-:W-:Y:S02]  /*1290*/  SHF.R.U32.HI R9, RZ, 0x19, R11 ;  /* 0x00000019ff097819 */ /* 0x000fe4000001160b */
[----:B------:R-:W-:Y:S02]  /*12a0*/  LEA R32, P4, R10, UR6, 0x2 ;  /* 0x000000060a207c11 */ /* 0x000fe4000f8810ff */
[----:B------:R-:W-:-:S04]  /*12b0*/  LOP3.LUT R9, R9, 0x40, RZ, 0xc0, !PT ;  /* 0x0000004009097812 */ /* 0x000fc800078ec0ff */
[----:B------:R-:W-:Y:S02]  /*12c0*/  IADD3 R12, P5, P6, R12, R32, R9 ;  /* 0x000000200c0c7210 */ /* 0x000fe40007ebe009 */
[----:B------:R-:W-:Y:S02]  /*12d0*/  IADD3.X R9, R13, R24, RZ, P2, P3 ;  /* 0x000000180d097210 */ /* 0x000fe400017e64ff */
[----:B------:R-:W-:Y:S01]  /*12e0*/  LEA.HI.X R10, R10, UR7, R11, 0x2, P4 ;  /* 0x000000070a0a7c11 */ /* 0x000fe2000a0f140b */
[----:B------:R-:W-:Y:S01]  /*12f0*/  IMAD.MOV.U32 R32, RZ, RZ, RZ ;  /* 0x000000ffff207224 */ /* 0x000fe200078e00ff */
[----:B------:R-:W-:Y:S01]  /*1300*/  SHF.R.S32.HI R24, RZ, 0x1f, R5 ;  /* 0x0000001fff187819 */ /* 0x000fe20000011405 */
[----:B------:R-:W-:Y:S01]  /*1310*/  IMAD.WIDE R8, R35, 0x4, R8 ;  /* 0x0000000423087825 */ /* 0x000fe200078e0208 */
[----:B------:R-:W-:Y:S01]  /*1320*/  IADD3.X R13, R13, R10, RZ, P5, P6 ;  /* 0x0000000a0d0d7210 */ /* 0x000fe20002fec4ff */
[----:B------:R-:W-:Y:S02]  /*1330*/  ULDC.64 UR6, c[0x0][0x248] ;  /* 0x0000920000067ab9 */ /* 0x000fe40000000a00 */
[----:B------:R-:W-:-:S02]  /*1340*/  IMAD.WIDE R10, R34, 0x4, R8 ;  /* 0x00000004220a7825 */ /* 0x000fc400078e0208 */
[----:B------:R-:W2:Y:S01]  /*1350*/  LDC.64 R8, c[0x0][0x238] ;  /* 0x00008e00ff087b82 */ /* 0x000ea20000000a00 */
[----:B------:R-:W-:Y:S01]  /*1360*/  LEA.HI R33, R24, R5, RZ, 0x5 ;  /* 0x0000000518217211 */ /* 0x000fe200078f28ff */
[----:B------:R-:W-:Y:S01]  /*1370*/  IMAD.WIDE R12, R35, 0x4, R12 ;  /* 0x00000004230c7825 */ /* 0x000fe200078e020c */
[----:B------:R3:W4:Y:S02]  /*1380*/  @!P1 LDG.E.EL R32, desc[UR4][R10.64] ;  /* 0x000000040a209981 */ /* 0x000724000c2e1900 */
[----:B0-----:R-:W-:-:S05]  /*1390*/  LOP3.LUT R36, R33, 0xffffffe0, RZ, 0xc0, !PT ;  /* 0xffffffe021247812 */ /* 0x001fca00078ec0ff */
[----:B------:R-:W-:Y:S02]  /*13a0*/  IMAD.IADD R35, R5, 0x1, -R36 ;  /* 0x0000000105237824 */ /* 0x000fe400078e0a24 */
[----:B------:R-:W-:Y:S01]  /*13b0*/  IMAD.WIDE R12, R34, 0x4, R12 ;  /* 0x00000004220c7825 */ /* 0x000fe200078e020c */
[----:B---3--:R-:W-:-:S03]  /*13c0*/  CS2R R10, SRZ ;  /* 0x00000000000a7805 */ /* 0x008fc6000001ff00 */
[----:B--2---:R-:W-:Y:S01]  /*13d0*/  IMAD.WIDE R34, R35, 0x4, R8 ;  /* 0x0000000423227825 */ /* 0x004fe200078e0208 */
[----:B------:R-:W-:-:S06]  /*13e0*/  CS2R R8, SRZ ;  /* 0x0000000000087805 */ /* 0x000fcc000001ff00 */
[----:B------:R-:W2:Y:S01]  /*13f0*/  @!P0 LDG.E.EL.128 R8, desc[UR4][R34.64] ;  /* 0x0000000422088981 */ /* 0x000ea2000c2e1d00 */
[----:B-----5:R-:W-:Y:S02]  /*1400*/  SEL R21, R21, RZ, !P0 ;  /* 0x000000ff15157207 */ /* 0x020fe40004000000 */
[----:B------:R-:W-:Y:S02]  /*1410*/  SEL R14, R14, RZ, !P0 ;  /* 0x000000ff0e0e7207 */ /* 0x000fe40004000000 */
[----:B----4-:R-:W-:Y:S02]  /*1420*/  SEL R20, R20, RZ, !P0 ;  /* 0x000000ff14147207 */ /* 0x010fe40004000000 */
[----:B------:R-:W-:Y:S01]  /*1430*/  SEL R15, R15, RZ, !P0 ;  /* 0x000000ff0f0f7207 */ /* 0x000fe20004000000 */
[----:B------:R-:W-:Y:S02]  /*1440*/  IMAD.MOV.U32 R33, RZ, RZ, RZ ;  /* 0x000000ffff217224 */ /* 0x000fe400078e00ff */
[----:B------:R-:W-:-:S02]  /*1450*/  FADD R14, -R21, R14 ;  /* 0x0000000e150e7221 */ /* 0x000fc40000000100 */
[----:B------:R-:W-:Y:S02]  /*1460*/  FADD R15, -R20, R15 ;  /* 0x0000000f140f7221 */ /* 0x000fe40000000100 */
[----:B------:R0:W3:Y:S02]  /*1470*/  @!P1 LDG.E.EL R33, desc[UR4][R12.64] ;  /* 0x000000040c219981 */ /* 0x0000e4000c2e1900 */
[----:B0-----:R-:W-:Y:S02]  /*1480*/  CS2R R12, SRZ ;  /* 0x00000000000c7805 */ /* 0x001fe4000001ff00 */
[----:B--2---:R-:W-:Y:S02]  /*1490*/  SEL R8, R8, RZ, !P0 ;  /* 0x000000ff08087207 */ /* 0x004fe40004000000 */
[----:B------:R-:W-:-:S03]  /*14a0*/  SEL R9, R9, RZ, !P0 ;  /* 0x000000ff09097207 */ /* 0x000fc60004000000 */
[----:B------:R-:W-:Y:S02]  /*14b0*/  FFMA R21, R14, R8, R21 ;  /* 0x000000080e157223 */ /* 0x000fe40000000015 */
[----:B------:R-:W-:Y:S01]  /*14c0*/  FFMA R20, R15, R9, R20 ;  /* 0x000000090f147223 */ /* 0x000fe20000000014 */
[----:B------:R-:W-:-:S06]  /*14d0*/  CS2R R14, SRZ ;  /* 0x00000000000e7805 */ /* 0x000fcc000001ff00 */
[----:B------:R0:W2:Y:S02]  /*14e0*/  @!P1 LDG.E.EL.128 R12, desc[UR4][R34.64] ;  /* 0x00000004220c9981 */ /* 0x0000a4000c2e1d00 */
[----:B0-----:R-:W0:Y:S01]  /*14f0*/  LDC.64 R34, c[0x0][0x240] ;  /* 0x00009000ff227b82 */ /* 0x001e220000000a00 */
[----:B------:R-:W-:Y:S02]  /*1500*/  SEL R8, R6, RZ, !P0 ;  /* 0x000000ff06087207 */ /* 0x000fe40004000000 */
[----:B------:R-:W-:Y:S02]  /*1510*/  SEL R6, R7, RZ, !P0 ;  /* 0x000000ff07067207 */ /* 0x000fe40004000000 */
[----:B------:R-:W-:Y:S02]  /*1520*/  SEL R29, R29, RZ, !P0 ;  /* 0x000000ff1d1d7207 */ /* 0x000fe40004000000 */
[----:B------:R-:W-:Y:S02]  /*1530*/  SEL R19, R19, RZ, !P1 ;  /* 0x000000ff13137207 */ /* 0x000fe40004800000 */
[----:B------:R-:W-:-:S02]  /*1540*/  SEL R18, R18, RZ, !P1 ;  /* 0x000000ff12127207 */ /* 0x000fc40004800000 */
[----:B------:R-:W-:Y:S02]  /*1550*/  SEL R30, R30, RZ, !P1 ;  /* 0x000000ff1e1e7207 */ /* 0x000fe40004800000 */
[----:B------:R-:W-:Y:S01]  /*1560*/  SEL R31, R31, RZ, !P1 ;  /* 0x000000ff1f1f7207 */ /* 0x000fe20004800000 */
[----:B------:R-:W-:Y:S01]  /*1570*/  FADD R29, -R6, R29 ;  /* 0x0000001d061d7221 */ /* 0x000fe20000000100 */
[----:B------:R-:W-:Y:S01]  /*1580*/  SEL R11, R11, RZ, !P0 ;  /* 0x000000ff0b0b7207 */ /* 0x000fe20004000000 */
[----:B------:R-:W-:Y:S02]  /*1590*/  FADD R30, -R19, R30 ;  /* 0x0000001e131e7221 */ /* 0x000fe40000000100 */
[----:B------:R-:W-:Y:S01]  /*15a0*/  FADD R31, -R18, R31 ;  /* 0x0000001f121f7221 */ /* 0x000fe20000000100 */
[----:B------:R-:W-:Y:S01]  /*15b0*/  SEL R9, R28, RZ, !P0 ;  /* 0x000000ff1c097207 */ /* 0x000fe20004000000 */
[----:B------:R-:W-:Y:S01]  /*15c0*/  FFMA R6, R29, R11, R6 ;  /* 0x0000000b1d067223 */ /* 0x000fe20000000006 */
[----:B------:R-:W-:-:S03]  /*15d0*/  SEL R10, R10, RZ, !P0 ;  /* 0x000000ff0a0a7207 */ /* 0x000fc60004000000 */
[----:B------:R-:W-:Y:S01]  /*15e0*/  FADD R7, -R8, R9 ;  /* 0x0000000908077221 */ /* 0x000fe20000000100 */
[----:B------:R-:W-:-:S03]  /*15f0*/  SEL R17, R17, RZ, !P1 ;  /* 0x000000ff11117207 */ /* 0x000fc60004800000 */
[----:B------:R-:W-:Y:S01]  /*1600*/  FFMA R7, R7, R10, R8 ;  /* 0x0000000a07077223 */ /* 0x000fe20000000008 */
[----:B------:R-:W-:Y:S02]  /*1610*/  CS2R R8, SRZ ;  /* 0x0000000000087805 */ /* 0x000fe4000001ff00 */
[----:B------:R-:W-:Y:S02]  /*1620*/  CS2R R10, SRZ ;  /* 0x00000000000a7805 */ /* 0x000fe4000001ff00 */
[----:B--2---:R-:W-:Y:S02]  /*1630*/  SEL R12, R12, RZ, !P1 ;  /* 0x000000ff0c0c7207 */ /* 0x004fe40004800000 */
[----:B------:R-:W-:-:S03]  /*1640*/  SEL R13, R13, RZ, !P1 ;  /* 0x000000ff0d0d7207 */ /* 0x000fc60004800000 */
[----:B------:R-:W-:Y:S02]  /*1650*/  FFMA R29, R30, R12, R19 ;  /* 0x0000000c1e1d7223 */ /* 0x000fe40000000013 */
[----:B------:R-:W-:Y:S01]  /*1660*/  FFMA R28, R31, R13, R18 ;  /* 0x0000000d1f1c7223 */ /* 0x000fe20000000012 */
[----:B-1----:R-:W-:-:S04]  /*1670*/  IMAD.WIDE R12, R23, 0x4, R38 ;  /* 0x00000004170c7825 */ /* 0x002fc800078e0226 */
[----:B------:R-:W-:Y:S01]  /*1680*/  IMAD.MOV.U32 R23, RZ, RZ, RZ ;  /* 0x000000ffff177224 */ /* 0x000fe200078e00ff */
[----:B------:R-:W-:Y:S01]  /*1690*/  SEL R32, R32, RZ, !P1 ;  /* 0x000000ff20207207 */ /* 0x000fe20004800000 */
[----:B0-----:R-:W-:Y:S01]  /*16a0*/  IMAD.WIDE R18, R2, 0x4, R34 ;  /* 0x0000000402127825 */ /* 0x001fe200078e0222 */
[----:B------:R-:W-:Y:S02]  /*16b0*/  SEL R16, R16, RZ, !P1 ;  /* 0x000000ff10107207 */ /* 0x000fe40004800000 */
[----:B------:R-:W-:Y:S02]  /*16c0*/  CS2R R30, SRZ ;  /* 0x00000000001e7805 */ /* 0x000fe4000001ff00 */
[----:B---3--:R-:W-:Y:S01]  /*16d0*/  SEL R33, R33, RZ, !P1 ;  /* 0x000000ff21217207 */ /* 0x008fe20004800000 */
[----:B------:R0:W2:Y:S04]  /*16e0*/  @!P0 LDG.E.128 R8, desc[UR4][R12.64] ;  /* 0x000000040c088981 */ /* 0x0000a8000c1e1d00 */
[----:B------:R-:W3:Y:S01]  /*16f0*/  @!P0 LDG.E.EL R23, desc[UR4][R18.64] ;  /* 0x0000000412178981 */ /* 0x000ee2000c2e1900 */
[----:B------:R-:W-:Y:S01]  /*1700*/  IMAD.MOV.U32 R2, RZ, RZ, RZ ;  /* 0x000000ffff027224 */ /* 0x000fe200078e00ff */
[----:B------:R-:W-:Y:S01]  /*1710*/  SEL R14, R14, RZ, !P1 ;  /* 0x000000ff0e0e7207 */ /* 0x000fe20004800000 */
[----:B------:R-:W-:Y:S01]  /*1720*/  FADD R32, -R17, R32 ;  /* 0x0000002011207221 */ /* 0x000fe20000000100 */
[----:B------:R-:W-:Y:S01]  /*1730*/  SEL R15, R15, RZ, !P1 ;  /* 0x000000ff0f0f7207 */ /* 0x000fe20004800000 */
[----:B------:R-:W4:Y:S01]  /*1740*/  @!P0 LDG.E.EL R31, desc[UR4][R18.64] ;  /* 0x00000004121f8981 */ /* 0x000f22000c2e1900 */
[----:B0-----:R-:W-:Y:S01]  /*1750*/  FADD R13, -R16, R33 ;  /* 0x00000021100d7221 */ /* 0x001fe20000000100 */
[----:B------:R-:W-:-:S02]  /*1760*/  FFMA R33, R32, R14, R17 ;  /* 0x0000000e20217223 */ /* 0x000fc40000000011 */
[----:B------:R-:W5:Y:S01]  /*1770*/  @!P0 LDG.E.EL R2, desc[UR4][R18.64] ;  /* 0x0000000412028981 */ /* 0x000f62000c2e1900 */
[----:B------:R-:W-:-:S03]  /*1780*/  FFMA R32, R13, R15, R16 ;  /* 0x0000000f0d207223 */ /* 0x000fc60000000010 */
[----:B------:R0:W4:Y:S01]  /*1790*/  @!P0 LDG.E.EL R30, desc[UR4][R18.64] ;  /* 0x00000004121e8981 */ /* 0x000122000c2e1900 */
[----:B------:R-:W-:Y:S01]  /*17a0*/  IMAD.WIDE R16, R3, 0x4, R34 ;  /* 0x0000000403107825 */ /* 0x000fe200078e0222 */
[----:B------:R-:W-:-:S03]  /*17b0*/  CS2R R34, SRZ ;  /* 0x0000000000227805 */ /* 0x000fc6000001ff00 */
[----:B------:R-:W-:Y:S02]  /*17c0*/  IMAD.MOV.U32 R36, RZ, RZ, RZ ;  /* 0x000000ffff247224 */ /* 0x000fe400078e00ff */
[----:B------:R-:W-:Y:S01]  /*17d0*/  IMAD.MOV.U32 R3, RZ, RZ, RZ ;  /* 0x000000ffff037224 */ /* 0x000fe200078e00ff */
[----:B------:R-:W4:Y:S01]  /*17e0*/  @!P1 LDG.E.EL R35, desc[UR4][R16.64] ;  /* 0x0000000410239981 */ /* 0x000f22000c2e1900 */
[CC--:B0-----:R-:W-:Y:S02]  /*17f0*/  LEA.HI R18, R24.reuse, R5.reuse, RZ, 0xa ;  /* 0x0000000518127211 */ /* 0x0c1fe400078f50ff */
[----:B------:R-:W-:Y:S01]  /*1800*/  LEA.HI R24, R24, R5, RZ, 0x11 ;  /* 0x0000000518187211 */ /* 0x000fe200078f88ff */
[----:B------:R-:W4:Y:S01]  /*1810*/  @!P1 LDG.E.EL R36, desc[UR4][R16.64] ;  /* 0x0000000410249981 */ /* 0x000f22000c2e1900 */
[----:B------:R-:W-:Y:S02]  /*1820*/  LOP3.LUT R18, R18, 0xfffffc00, RZ, 0xc0, !PT ;  /* 0xfffffc0012127812 */ /* 0x000fe400078ec0ff */
[----:B------:R-:W-:Y:S01]  /*1830*/  SHF.R.S32.HI R24, RZ, 0x11, R24 ;  /* 0x00000011ff187819 */ /* 0x000fe20000011418 */
[----:B------:R-:W4:Y:S02]  /*1840*/  @!P1 LDG.E.EL R34, desc[UR4][R16.64] ;  /* 0x0000000410229981 */ /* 0x000f24000c2e1900 */
[----:B------:R-:W-:-:S02]  /*1850*/  IMAD.IADD R18, R5, 0x1, -R18 ;  /* 0x0000000105127824 */ /* 0x000fc400078e0a12 */
[----:B------:R0:W4:Y:S01]  /*1860*/  @!P1 LDG.E.EL R3, desc[UR4][R16.64] ;  /* 0x0000000410039981 */ /* 0x000122000c2e1900 */
[----:B------:R-:W-:Y:S01]  /*1870*/  IMAD.U32 R24, R24, 0x10000, RZ ;  /* 0x0001000018187824 */ /* 0x000fe200078e00ff */
[C---:B------:R-:W-:Y:S01]  /*1880*/  ISETP.GT.AND P2, PT, R4.reuse, 0x3f, PT ;  /* 0x0000003f0400780c */ /* 0x040fe20003f44270 */
[----:B0-----:R-:W-:-:S03]  /*1890*/  IMAD.SHL.U32 R17, R4, 0x400, RZ ;  /* 0x0000040004117824 */ /* 0x001fc600078e00ff */
[--C-:B------:R-:W-:Y:S02]  /*18a0*/  SHF.R.S32.HI R4, RZ, 0x1f, R24.reuse ;  /* 0x0000001fff047819 */ /* 0x100fe40000011418 */
[----:B------:R-:W-:Y:S02]  /*18b0*/  LOP3.LUT R27, R27, 0xfffffc00, RZ, 0xc0, !PT ;  /* 0xfffffc001b1b7812 */ /* 0x000fe400078ec0ff */
[----:B------:R-:W-:Y:S02]  /*18c0*/  IADD3 R16, P3, P4, R17, R18, R24 ;  /* 0x0000001211107210 */ /* 0x000fe40007c7e018 */
[----:B------:R-:W-:Y:S02]  /*18d0*/  SHF.R.S32.HI R18, RZ, 0x1f, R18 ;  /* 0x0000001fff127819 */ /* 0x000fe40000011412 */
[----:B------:R-:W-:Y:S01]  /*18e0*/  SHF.R.S32.HI R17, RZ, 0x1f, R17 ;  /* 0x0000001fff117819 */ /* 0x000fe20000011411 */
[----:B------:R-:W-:-:S03]  /*18f0*/  IMAD.IADD R26, R26, 0x1, -R27 ;  /* 0x000000011a1a7824 */ /* 0x000fc600078e0a1b */
[----:B------:R-:W-:Y:S01]  /*1900*/  IADD3.X R17, R17, R18, R4, P3, P4 ;  /* 0x0000001211117210 */ /* 0x000fe20001fe8404 */
[----:B------:R-:W-:Y:S02]  /*1910*/  IMAD.U32 R4, R25, 0x10000, RZ ;  /* 0x0001000019047824 */ /* 0x000fe400078e00ff */
[----:B------:R-:W-:Y:S01]  /*1920*/  IMAD.SHL.U32 R19, R0, 0x400, RZ ;  /* 0x0000040000137824 */ /* 0x000fe200078e00ff */
[----:B------:R-:W-:Y:S02]  /*1930*/  CS2R R12, SRZ ;  /* 0x00000000000c7805 */ /* 0x000fe4000001ff00 */
[----:B------:R-:W-:Y:S02]  /*1940*/  CS2R R14, SRZ ;  /* 0x00000000000e7805 */ /* 0x000fe4000001ff00 */
[----:B------:R-:W-:Y:S01]  /*1950*/  SHF.R.S32.HI R18, RZ, 0x1f, R4 ;  /* 0x0000001fff127819 */ /* 0x000fe20000011404 */
[----:B------:R-:W-:Y:S01]  /*1960*/  IMAD.WIDE R38, R22, 0x4, R38 ;  /* 0x0000000416267825 */ /* 0x000fe200078e0226 */
[----:B------:R-:W-:-:S02]  /*1970*/  IADD3 R4, P3, P4, R19, R26, R4 ;  /* 0x0000001a13047210 */ /* 0x000fc40007c7e004 */
[----:B------:R-:W-:Y:S02]  /*1980*/  SHF.R.S32.HI R26, RZ, 0x1f, R26 ;  /* 0x0000001fff1a7819 */ /* 0x000fe4000001141a */
[----:B------:R-:W-:Y:S01]  /*1990*/  SHF.R.S32.HI R25, RZ, 0x1f, R19 ;  /* 0x0000001fff197819 */ /* 0x000fe20000011413 */
[----:B------:R0:W4:Y:S03]  /*19a0*/  @!P1 LDG.E.128 R12, desc[UR4][R38.64] ;  /* 0x00000004260c9981 */ /* 0x000126000c1e1d00 */
[----:B------:R-:W-:Y:S02]  /*19b0*/  IADD3.X R25, R25, R26, R18, P3, P4 ;  /* 0x0000001a19197210 */ /* 0x000fe40001fe8412 */
[----:B------:R-:W-:Y:S02]  /*19c0*/  CS2R R18, SRZ ;  /* 0x0000000000127805 */ /* 0x000fe4000001ff00 */
[----:B0-----:R-:W-:-:S04]  /*19d0*/  LEA R38, P3, R16, UR6, 0x2 ;  /* 0x0000000610267c11 */ /* 0x001fc8000f8610ff */
[----:B------:R-:W-:Y:S02]  /*19e0*/  LEA.HI.X R39, R16, UR7, R17, 0x2, P3 ;  /* 0x0000000710277c11 */ /* 0x000fe400098f1411 */
[----:B------:R-:W-:Y:S02]  /*19f0*/  CS2R R16, SRZ ;  /* 0x0000000000107805 */ /* 0x000fe4000001ff00 */
[----:B------:R-:W-:Y:S02]  /*1a00*/  ISETP.GT.AND P3, PT, R0, 0x3f, PT ;  /* 0x0000003f0000780c */ /* 0x000fe40003f64270 */
[----:B------:R-:W-:Y:S02]  /*1a10*/  LEA R22, P4, R4, UR6, 0x2 ;  /* 0x0000000604167c11 */ /* 0x000fe4000f8810ff */
[----:B------:R-:W-:Y:S01]  /*1a20*/  CS2R R26, SRZ ;  /* 0x00000000001a7805 */ /* 0x000fe2000001ff00 */
[----:B------:R-:W4:Y:S01]  /*1a30*/  @P2 LDG.E.128 R16, desc[UR4][R38.64+-0x40000] ;  /* 0xfc00000426102981 */ /* 0x000f22000c1e1d00 */
[----:B---3--:R-:W-:-:S02]  /*1a40*/  SEL R0, R23, RZ, !P0 ;  /* 0x000000ff17007207 */ /* 0x008fc40004000000 */
[----:B------:R-:W-:Y:S02]  /*1a50*/  LEA.HI.X R23, R4, UR7, R25, 0x2, P4 ;  /* 0x0000000704177c11 */ /* 0x000fe4000a0f1419 */
[----:B------:R-:W-:-:S06]  /*1a60*/  CS2R R24, SRZ ;  /* 0x0000000000187805 */ /* 0x000fcc000001ff00 */
[----:B------:R-:W3:Y:S01]  /*1a70*/  @P3 LDG.E.128 R24, desc[UR4][R22.64+-0x40000] ;  /* 0xfc00000416183981 */ /* 0x000ee2000c1e1d00 */
[----:B--2---:R-:W-:-:S05]  /*1a80*/  SEL R8, R8, RZ, !P0 ;  /* 0x000000ff08087207 */ /* 0x004fca0004000000 */
[----:B------:R-:W-:-:S04]  /*1a90*/  FADD R21, -R8, R21 ;  /* 0x0000001508157221 */ /* 0x000fc80000000100 */
[----:B------:R-:W-:Y:S01]  /*1aa0*/  FFMA R0, R21, R0, R8 ;  /* 0x0000000015007223 */ /* 0x000fe20000000008 */
[----:B------:R-:W-:Y:S02]  /*1ab0*/  SEL R21, R9, RZ, !P0 ;  /* 0x000000ff09157207 */ /* 0x000fe40004000000 */
[----:B------:R-:W0:Y:S01]  /*1ac0*/  LDC.64 R8, c[0x0][0x250] ;  /* 0x00009400ff087b82 */ /* 0x000e220000000a00 */
[----:B-----5:R-:W-:Y:S02]  /*1ad0*/  SEL R4, R2, RZ, !P0 ;  /* 0x000000ff02047207 */ /* 0x020fe40004000000 */
[----:B------:R-:W-:Y:S01]  /*1ae0*/  FADD R2, -R21, R20 ;  /* 0x0000001415027221 */ /* 0x000fe20000000100 */
[----:B------:R-:W-:-:S03]  /*1af0*/  SEL R10, R10, RZ, !P0 ;  /* 0x000000ff0a0a7207 */ /* 0x000fc60004000000 */
[----:B------:R-:W-:Y:S01]  /*1b00*/  FFMA R2, R2, R4, R21 ;  /* 0x0000000402027223 */ /* 0x000fe20000000015 */
[----:B------:R-:W-:Y:S01]  /*1b10*/  SEL R21, R11, RZ, !P0 ;  /* 0x000000ff0b157207 */ /* 0x000fe20004000000 */
[----:B------:R-:W-:Y:S01]  /*1b20*/  FADD R7, -R10, R7 ;  /* 0x000000070a077221 */ /* 0x000fe20000000100 */
[----:B----4-:R-:W-:Y:S02]  /*1b30*/  SEL R11, R31, RZ, !P0 ;  /* 0x000000ff1f0b7207 */ /* 0x010fe40004000000 */
[----:B------:R-:W-:Y:S01]  /*1b40*/  SEL R30, R30, RZ, !P0 ;  /* 0x000000ff1e1e7207 */ /* 0x000fe20004000000 */
[----:B------:R-:W-:Y:S02]  /*1b50*/  FADD R6, -R21, R6 ;  /* 0x0000000615067221 */ /* 0x000fe40000000100 */
[----:B------:R-:W-:Y:S02]  /*1b60*/  FFMA R11, R7, R11, R10 ;  /* 0x0000000b070b7223 */ /* 0x000fe4000000000a */
[----:B------:R-:W-:Y:S01]  /*1b70*/  FFMA R10, R6, R30, R21 ;  /* 0x0000001e060a7223 */ /* 0x000fe20000000015 */
[----:B------:R-:W-:-:S02]  /*1b80*/  SEL R36, R36, RZ, !P1 ;  /* 0x000000ff24247207 */ /* 0x000fc40004800000 */
[----:B------:R-:W-:Y:S02]  /*1b90*/  SEL R35, R35, RZ, !P1 ;  /* 0x000000ff23237207 */ /* 0x000fe40004800000 */
[----:B------:R-:W-:Y:S01]  /*1ba0*/  SEL R34, R34, RZ, !P1 ;  /* 0x000000ff22227207 */ /* 0x000fe20004800000 */
[----:B0-----:R-:W-:Y:S01]  /*1bb0*/  IMAD.WIDE R8, R5, 0x4, R8 ;  /* 0x0000000405087825 */ /* 0x001fe200078e0208 */
[----:B------:R-:W-:Y:S02]  /*1bc0*/  SEL R12, R12, RZ, !P1 ;  /* 0x000000ff0c0c7207 */ /* 0x000fe40004800000 */
[----:B------:R-:W-:Y:S02]  /*1bd0*/  SEL R13, R13, RZ, !P1 ;  /* 0x000000ff0d0d7207 */ /* 0x000fe40004800000 */
[----:B------:R-:W-:Y:S02]  /*1be0*/  SEL R14, R14, RZ, !P1 ;  /* 0x000000ff0e0e7207 */ /* 0x000fe40004800000 */
[----:B------:R-:W-:Y:S01]  /*1bf0*/  SEL R15, R15, RZ, !P1 ;  /* 0x000000ff0f0f7207 */ /* 0x000fe20004800000 */
[----:B------:R-:W-:Y:S01]  /*1c00*/  FADD R29, -R12, R29 ;  /* 0x0000001d0c1d7221 */ /* 0x000fe20000000100 */
[----:B------:R-:W-:Y:S01]  /*1c10*/  FADD R28, -R13, R28 ;  /* 0x0000001c0d1c7221 */ /* 0x000fe20000000100 */
[----:B------:R-:W-:-:S02]  /*1c20*/  FADD R33, -R14, R33 ;  /* 0x000000210e217221 */ /* 0x000fc40000000100 */
[----:B------:R-:W-:Y:S01]  /*1c30*/  FADD R32, -R15, R32 ;  /* 0x000000200f207221 */ /* 0x000fe20000000100 */
[----:B------:R-:W-:Y:S01]  /*1c40*/  FFMA R4, R29, R36, R12 ;  /* 0x000000241d047223 */ /* 0x000fe2000000000c */
[----:B------:R-:W-:Y:S01]  /*1c50*/  FFMA R5, R28, R35, R13 ;  /* 0x000000231c057223 */ /* 0x000fe2000000000d */
[----:B------:R-:W-:Y:S01]  /*1c60*/  FFMA R6, R33, R34, R14 ;  /* 0x0000002221067223 */ /* 0x000fe2000000000e */
[----:B------:R-:W-:Y:S02]  /*1c70*/  SEL R21, R16, RZ, P2 ;  /* 0x000000ff10157207 */ /* 0x000fe40001000000 */
[----:B------:R-:W-:Y:S02]  /*1c80*/  SEL R16, R3, RZ, !P1 ;  /* 0x000000ff03107207 */ /* 0x000fe40004800000 */
[----:B------:R-:W-:Y:S02]  /*1c90*/  SEL R17, R17, RZ, P2 ;  /* 0x000000ff11117207 */ /* 0x000fe40001000000 */
[----:B------:R-:W-:-:S02]  /*1ca0*/  SEL R18, R18, RZ, P2 ;  /* 0x000000ff12127207 */ /* 0x000fc40001000000 */
[----:B------:R-:W-:Y:S01]  /*1cb0*/  SEL R19, R19, RZ, P2 ;  /* 0x000000ff13137207 */ /* 0x000fe20001000000 */
[----:B------:R-:W-:Y:S01]  /*1cc0*/  FFMA R7, R32, R16, R15 ;  /* 0x0000001020077223 */ /* 0x000fe2000000000f */
[----:B------:R-:W-:Y:S02]  /*1cd0*/  SEL R12, R0, R21, !P0 ;  /* 0x00000015000c7207 */ /* 0x000fe40004000000 */
[----:B------:R-:W-:Y:S02]  /*1ce0*/  SEL R13, R2, R17, !P0 ;  /* 0x00000011020d7207 */ /* 0x000fe40004000000 */
[----:B------:R-:W-:Y:S02]  /*1cf0*/  SEL R14, R11, R18, !P0 ;  /* 0x000000120b0e7207 */ /* 0x000fe40004000000 */
[----:B------:R-:W-:-:S05]  /*1d00*/  SEL R15, R10, R19, !P0 ;  /* 0x000000130a0f7207 */ /* 0x000fca0004000000 */
[----:B------:R-:W-:Y:S01]  /*1d10*/  STG.E.128 desc[UR4][R8.64], R12 ;  /* 0x0000000c08007986 */ /* 0x000fe2000c101d04 */
[----:B---3--:R-:W-:Y:S02]  /*1d20*/  @P1 SEL R4, R24, RZ, P3 ;  /* 0x000000ff18041207 */ /* 0x008fe40001800000 */
[----:B------:R-:W-:Y:S02]  /*1d30*/  @P1 SEL R5, R25, RZ, P3 ;  /* 0x000000ff19051207 */ /* 0x000fe40001800000 */
[----:B------:R-:W-:Y:S02]  /*1d40*/  @P1 SEL R6, R26, RZ, P3 ;  /* 0x000000ff1a061207 */ /* 0x000fe40001800000 */
[----:B------:R-:W-:-:S05]  /*1d50*/  @P1 SEL R7, R27, RZ, P3 ;  /* 0x000000ff1b071207 */ /* 0x000fca0001800000 */
[----:B------:R-:W-:Y:S01]  /*1d60*/  STG.E.128 desc[UR4][R8.64+0x800], R4 ;  /* 0x0008000408007986 */ /* 0x000fe2000c101d04 */
[----:B------:R-:W-:Y:S05]  /*1d70*/  EXIT ;  /* 0x000000000000794d */ /* 0x000fea0003800000 */
.L_x_0:
[----:B------:R-:W-:-:S00]  /*1d80*/  BRA `(.L_x_0) ;  /* 0xfffffffc00fc7947 */ /* 0x000fc0000383ffff */
[----:B------:R-:W-:-:S00]  /*1d90*/  NOP ;  /* 0x0000000000007918 */ /* 0x000fc00000000000 */
        /* <DEDUP_REMOVED lines=14> */
.L_x_1:


//--------------------- .nv.constant0.triton_poi_fused_cat_103 --------------------------
	.section	.nv.constant0.triton_poi_fused_cat_103,"a",@progbits
	.sectionflags	@""
	.align	4
.nv.constant0.triton_poi_fused_cat_103:
	.zero		604
